	.target	sm_90a

	.elftype	@"ET_EXEC"


//--------------------- .note.nv.tkinfo           --------------------------
	.section	.note.nv.tkinfo,"",@"SHT_NOTE"
	.sectionflags	@"SHF_NOTE_NV_TKINFO"
	.tkinfo
        /*0018*/ 	.word	0x00000002
        /*0030*/ 	.string	""
        /*0030*/ 	.string	"ptxas"
        /*0030*/ 	.string	"Cuda compilation tools, release 13.0, V13.0.88"
        /*0030*/ 	.string	"Build cuda_13.0.r13.0/compiler.36424714_0"
        /*0030*/ 	.string	"-arch sm_90a -m 64 "



//--------------------- .note.nv.cuinfo           --------------------------
	.section	.note.nv.cuinfo,"",@"SHT_NOTE"
	.sectionflags	@"SHF_NOTE_NV_CUINFO"
        /*0018*/ 	.short	0x0002
        /*001a*/ 	.short	0x005a
        /*001c*/ 	.short	0x0082
	.zero		2


//--------------------- .nv.info                  --------------------------
	.section	.nv.info,"",@"SHT_CUDA_INFO"
	.align	4


	//----- nvinfo : EIATTR_REGCOUNT
	.align		4
        /*0000*/ 	.byte	0x04, 0x2f
        /*0002*/ 	.short	(.L_15 - .L_14)
	.align		4
.L_14:
        /*0004*/ 	.word	index@(_ZN7cutlass13device_kernelINS_4gemm6kernel13GemmUniversalIN4cute5tupleIJiiiiEEENS1_10collective13CollectiveMmaINS1_34MainloopSm90TmaGmmaWarpSpecializedILi13ENS5_IJNS4_1CILi2EEENSA_ILi1EEESC_EEENS1_35KernelTmaWarpSpecializedCooperativeEEENS5_IJNSA_ILi512EEENSA_ILi16EEENSA_ILi32EEEEEEaNS5_IJlSC_lEEEaSK_NS4_8TiledMMAINS4_8MMA_AtomIJNS4_4SM904GMMA26MMA_64x16x32_S32S8S8_SS_TNEEEENS4_6LayoutISD_NS5_IJSC_NSA_ILi0EEESS_EEEEENS5_IJNS4_10UnderscoreESV_SV_EEEEENS4_13SM90_TMA_LOADENS4_14ComposedLayoutINS4_7SwizzleILi1ELi4ELi3EEENS4_18smem_ptr_flag_bitsILi8EEENSR_INS5_IJNSA_ILi8EEESI_EEENS5_IJSI_SC_EEEEEEEvNS4_8identityENS4_23SM90_TMA_LOAD_MULTICASTES18_vS19_EENS_8epilogue10collective6detail29Sm90TmaWarpSpecializedAdapterINS1D_15DefaultEpilogueIaSK_SK_NS1C_6thread17LinearCombinationIaLi1EiiLNS1H_9ScaleType4KindE0ELNS_15FloatRoundStyleE2EaEENS1_15EpilogueDefaultEEEEEvvEEEEvNT_6ParamsE)
        /*0008*/ 	.word	0x000000a8


	//----- nvinfo : EIATTR_FRAME_SIZE
	.align		4
.L_15:
        /*000c*/ 	.byte	0x04, 0x11
        /*000e*/ 	.short	(.L_17 - .L_16)
	.align		4
.L_16:
        /*0010*/ 	.word	index@(_ZN7cutlass13device_kernelINS_4gemm6kernel13GemmUniversalIN4cute5tupleIJiiiiEEENS1_10collective13CollectiveMmaINS1_34MainloopSm90TmaGmmaWarpSpecializedILi13ENS5_IJNS4_1CILi2EEENSA_ILi1EEESC_EEENS1_35KernelTmaWarpSpecializedCooperativeEEENS5_IJNSA_ILi512EEENSA_ILi16EEENSA_ILi32EEEEEEaNS5_IJlSC_lEEEaSK_NS4_8TiledMMAINS4_8MMA_AtomIJNS4_4SM904GMMA26MMA_64x16x32_S32S8S8_SS_TNEEEENS4_6LayoutISD_NS5_IJSC_NSA_ILi0EEESS_EEEEENS5_IJNS4_10UnderscoreESV_SV_EEEEENS4_13SM90_TMA_LOADENS4_14ComposedLayoutINS4_7SwizzleILi1ELi4ELi3EEENS4_18smem_ptr_flag_bitsILi8EEENSR_INS5_IJNSA_ILi8EEESI_EEENS5_IJSI_SC_EEEEEEEvNS4_8identityENS4_23SM90_TMA_LOAD_MULTICASTES18_vS19_EENS_8epilogue10collective6detail29Sm90TmaWarpSpecializedAdapterINS1D_15DefaultEpilogueIaSK_SK_NS1C_6thread17LinearCombinationIaLi1EiiLNS1H_9ScaleType4KindE0ELNS_15FloatRoundStyleE2EaEENS1_15EpilogueDefaultEEEEEvvEEEEvNT_6ParamsE)
        /*0014*/ 	.word	0x00000000


	//----- nvinfo : EIATTR_MIN_STACK_SIZE
	.align		4
.L_17:
        /*0018*/ 	.byte	0x04, 0x12
        /*001a*/ 	.short	(.L_19 - .L_18)
	.align		4
.L_18:
        /*001c*/ 	.word	index@(_ZN7cutlass13device_kernelINS_4gemm6kernel13GemmUniversalIN4cute5tupleIJiiiiEEENS1_10collective13CollectiveMmaINS1_34MainloopSm90TmaGmmaWarpSpecializedILi13ENS5_IJNS4_1CILi2EEENSA_ILi1EEESC_EEENS1_35KernelTmaWarpSpecializedCooperativeEEENS5_IJNSA_ILi512EEENSA_ILi16EEENSA_ILi32EEEEEEaNS5_IJlSC_lEEEaSK_NS4_8TiledMMAINS4_8MMA_AtomIJNS4_4SM904GMMA26MMA_64x16x32_S32S8S8_SS_TNEEEENS4_6LayoutISD_NS5_IJSC_NSA_ILi0EEESS_EEEEENS5_IJNS4_10UnderscoreESV_SV_EEEEENS4_13SM90_TMA_LOADENS4_14ComposedLayoutINS4_7SwizzleILi1ELi4ELi3EEENS4_18smem_ptr_flag_bitsILi8EEENSR_INS5_IJNSA_ILi8EEESI_EEENS5_IJSI_SC_EEEEEEEvNS4_8identityENS4_23SM90_TMA_LOAD_MULTICASTES18_vS19_EENS_8epilogue10collective6detail29Sm90TmaWarpSpecializedAdapterINS1D_15DefaultEpilogueIaSK_SK_NS1C_6thread17LinearCombinationIaLi1EiiLNS1H_9ScaleType4KindE0ELNS_15FloatRoundStyleE2EaEENS1_15EpilogueDefaultEEEEEvvEEEEvNT_6ParamsE)
        /*0020*/ 	.word	0x00000000
.L_19:


//--------------------- .nv.compat                --------------------------
	.section	.nv.compat,"",@"SHT_CUDA_COMPAT_INFO"
	.align	4
        /*0000*/ 	.byte	0x02, 0x09, 0x01, 0x00, 0x02, 0x02, 0x04, 0x00, 0x02, 0x05, 0x05, 0x00, 0x03, 0x07, 0x01, 0x01
        /*0010*/ 	.byte	0x02, 0x03, 0x01, 0x00, 0x02, 0x06, 0x01, 0x00, 0x04, 0x0b, 0x08, 0x00, 0x00, 0x00, 0x00, 0x00
        /*0020*/ 	.byte	0x00, 0x00, 0x00, 0x00


//--------------------- .nv.info._ZN7cutlass13device_kernelINS_4gemm6kernel13GemmUniversalIN4cute5tupleIJiiiiEEENS1_10collective13CollectiveMmaINS1_34MainloopSm90TmaGmmaWarpSpecializedILi13ENS5_IJNS4_1CILi2EEENSA_ILi1EEESC_EEENS1_35KernelTmaWarpSpecializedCooperativeEEENS5_IJNSA_ILi512EEENSA_ILi16EEENSA_ILi32EEEEEEaNS5_IJlSC_lEEEaSK_NS4_8TiledMMAINS4_8MMA_AtomIJNS4_4SM904GMMA26MMA_64x16x32_S32S8S8_SS_TNEEEENS4_6LayoutISD_NS5_IJSC_NSA_ILi0EEESS_EEEEENS5_IJNS4_10UnderscoreESV_SV_EEEEENS4_13SM90_TMA_LOADENS4_14ComposedLayoutINS4_7SwizzleILi1ELi4ELi3EEENS4_18smem_ptr_flag_bitsILi8EEENSR_INS5_IJNSA_ILi8EEESI_EEENS5_IJSI_SC_EEEEEEEvNS4_8identityENS4_23SM90_TMA_LOAD_MULTICASTES18_vS19_EENS_8epilogue10collective6detail29Sm90TmaWarpSpecializedAdapterINS1D_15DefaultEpilogueIaSK_SK_NS1C_6thread17LinearCombinationIaLi1EiiLNS1H_9ScaleType4KindE0ELNS_15FloatRoundStyleE2EaEENS1_15EpilogueDefaultEEEEEvvEEEEvNT_6ParamsE --------------------------
	.section	.nv.info._ZN7cutlass13device_kernelINS_4gemm6kernel13GemmUniversalIN4cute5tupleIJiiiiEEENS1_10collective13CollectiveMmaINS1_34MainloopSm90TmaGmmaWarpSpecializedILi13ENS5_IJNS4_1CILi2EEENSA_ILi1EEESC_EEENS1_35KernelTmaWarpSpecializedCooperativeEEENS5_IJNSA_ILi512EEENSA_ILi16EEENSA_ILi32EEEEEEaNS5_IJlSC_lEEEaSK_NS4_8TiledMMAINS4_8MMA_AtomIJNS4_4SM904GMMA26MMA_64x16x32_S32S8S8_SS_TNEEEENS4_6LayoutISD_NS5_IJSC_NSA_ILi0EEESS_EEEEENS5_IJNS4_10UnderscoreESV_SV_EEEEENS4_13SM90_TMA_LOADENS4_14ComposedLayoutINS4_7SwizzleILi1ELi4ELi3EEENS4_18smem_ptr_flag_bitsILi8EEENSR_INS5_IJNSA_ILi8EEESI_EEENS5_IJSI_SC_EEEEEEEvNS4_8identityENS4_23SM90_TMA_LOAD_MULTICASTES18_vS19_EENS_8epilogue10collective6detail29Sm90TmaWarpSpecializedAdapterINS1D_15DefaultEpilogueIaSK_SK_NS1C_6thread17LinearCombinationIaLi1EiiLNS1H_9ScaleType4KindE0ELNS_15FloatRoundStyleE2EaEENS1_15EpilogueDefaultEEEEEvvEEEEvNT_6ParamsE,"",@"SHT_CUDA_INFO"
	.sectionflags	@""
	.align	4


	//----- nvinfo : EIATTR_CUDA_API_VERSION
	.align		4
        /*0000*/ 	.byte	0x04, 0x37
        /*0002*/ 	.short	(.L_21 - .L_20)
.L_20:
        /*0004*/ 	.word	0x00000082


	//----- nvinfo : EIATTR_KPARAM_INFO
	.align		4
.L_21:
        /*0008*/ 	.byte	0x04, 0x17
        /*000a*/ 	.short	(.L_23 - .L_22)
.L_22:
        /*000c*/ 	.word	0x00000000
        /*0010*/ 	.short	0x0000
        /*0012*/ 	.short	0x0070
        /*0014*/ 	.byte	0x00, 0xf0, 0x01, 0x10


	//----- nvinfo : EIATTR_SPARSE_MMA_MASK
	.align		4
.L_23:
        /*0018*/ 	.byte	0x03, 0x50
        /*001a*/ 	.short	0x0000


	//----- nvinfo : EIATTR_MAXREG_COUNT
	.align		4
        /*001c*/ 	.byte	0x03, 0x1b
        /*001e*/ 	.short	0x00a8


	//----- nvinfo : EIATTR_NUM_BARRIERS
	.align		4
        /*0020*/ 	.byte	0x02, 0x4c
        /*0022*/ 	.byte	0x01
	.zero		1


	//----- nvinfo : EIATTR_EXTERNS
	.align		4
        /*0024*/ 	.byte	0x04, 0x0f
        /*0026*/ 	.short	(.L_25 - .L_24)


	//   ....[0]....
	.align		4
.L_24:
        /*0028*/ 	.word	index@(__assertfail)


	//----- nvinfo : EIATTR_MERCURY_ISA_VERSION
	.align		4
.L_25:
        /*002c*/ 	.byte	0x03, 0x5f
        /*002e*/ 	.short	0x0101


	//----- nvinfo : EIATTR_INT_WARP_WIDE_INSTR_OFFSETS
	.align		4
        /*0030*/ 	.byte	0x04, 0x31
        /*0032*/ 	.short	(.L_27 - .L_26)


	//   ....[0]....
.L_26:
        /*0034*/ 	.word	0x000005d0


	//   ....[1]....
        /*0038*/ 	.word	0x00000600


	//   ....[2]....
        /*003c*/ 	.word	0x000007c0


	//----- nvinfo : EIATTR_COOP_GROUP_MASK_REGIDS
	.align		4
.L_27:
        /*0040*/ 	.byte	0x04, 0x29
        /*0042*/ 	.short	(.L_29 - .L_28)


	//   ....[0]....
.L_28:
        /*0044*/ 	.word	0xffffffff


	//   ....[1]....
        /*0048*/ 	.word	0xffffffff


	//   ....[2]....
        /*004c*/ 	.word	0xffffffff


	//   ....[3]....
        /*0050*/ 	.word	0xffffffff


	//   ....[4]....
        /*0054*/ 	.word	0xffffffff


	//   ....[5]....
        /*0058*/ 	.word	0xffffffff


	//----- nvinfo : EIATTR_COOP_GROUP_INSTR_OFFSETS
	.align		4
.L_29:
        /*005c*/ 	.byte	0x04, 0x28
        /*005e*/ 	.short	(.L_31 - .L_30)


	//   ....[0]....
.L_30:
        /*0060*/ 	.word	0x00000060


	//   ....[1]....
        /*0064*/ 	.word	0x00000070


	//   ....[2]....
        /*0068*/ 	.word	0x00000130


	//   ....[3]....
        /*006c*/ 	.word	0x00000420


	//   ....[4]....
        /*0070*/ 	.word	0x00000940


	//   ....[5]....
        /*0074*/ 	.word	0x000013a0


	//----- nvinfo : EIATTR_REG_RECONFIG
	.align		4
.L_31:
        /*0078*/ 	.byte	0x01, 0x54
	.zero		2


	//----- nvinfo : EIATTR_SYSCALL_OFFSETS
	.align		4
        /*007c*/ 	.byte	0x04, 0x46
        /*007e*/ 	.short	(.L_33 - .L_32)


	//   ....[0]....
.L_32:
        /*0080*/ 	.word	0x00001560


	//----- nvinfo : EIATTR_MBARRIER_INSTR_OFFSETS
	.align		4
.L_33:
        /*0084*/ 	.byte	0x04, 0x39
        /*0086*/ 	.short	(.L_35 - .L_34)


	//   ....[0]....
.L_34:
        /*0088*/ 	.word	0x00000250
        /*008c*/ 	.word	0x000000ff
        /*0090*/ 	.word	0x00000000
        /*0094*/ 	.short	0x0100
        /*0096*/ 	.byte	0x08
	.zero		1


	//   ....[1]....
        /*0098*/ 	.word	0x00000260
        /*009c*/ 	.word	0x000000ff
        /*00a0*/ 	.word	0x00000068
        /*00a4*/ 	.short	0x0100
        /*00a6*/ 	.byte	0x08
	.zero		1


	//   ....[2]....
        /*00a8*/ 	.word	0x00000270
        /*00ac*/ 	.word	0x000000ff
        /*00b0*/ 	.word	0x00000008
        /*00b4*/ 	.short	0x0100
        /*00b6*/ 	.byte	0x08
	.zero		1


	//   ....[3]....
        /*00b8*/ 	.word	0x00000280
        /*00bc*/ 	.word	0x000000ff
        /*00c0*/ 	.word	0x00000070
        /*00c4*/ 	.short	0x0100
        /*00c6*/ 	.byte	0x08
	.zero		1


	//   ....[4]....
        /*00c8*/ 	.word	0x00000290
        /*00cc*/ 	.word	0x000000ff
        /*00d0*/ 	.word	0x00000010
        /*00d4*/ 	.short	0x0100
        /*00d6*/ 	.byte	0x08
	.zero		1


	//   ....[5]....
        /*00d8*/ 	.word	0x000002a0
        /*00dc*/ 	.word	0x000000ff
        /*00e0*/ 	.word	0x00000078
        /*00e4*/ 	.short	0x0100
        /*00e6*/ 	.byte	0x08
	.zero		1


	//   ....[6]....
        /*00e8*/ 	.word	0x000002b0
        /*00ec*/ 	.word	0x000000ff
        /*00f0*/ 	.word	0x00000018
        /*00f4*/ 	.short	0x0100
        /*00f6*/ 	.byte	0x08
	.zero		1


	//   ....[7]....
        /*00f8*/ 	.word	0x000002c0
        /*00fc*/ 	.word	0x000000ff
        /*0100*/ 	.word	0x00000080
        /*0104*/ 	.short	0x0100
        /*0106*/ 	.byte	0x08
	.zero		1


	//   ....[8]....
        /*0108*/ 	.word	0x000002d0
        /*010c*/ 	.word	0x000000ff
        /*0110*/ 	.word	0x00000020
        /*0114*/ 	.short	0x0100
        /*0116*/ 	.byte	0x08
	.zero		1


	//   ....[9]....
        /*0118*/ 	.word	0x000002e0
        /*011c*/ 	.word	0x000000ff
        /*0120*/ 	.word	0x00000088
        /*0124*/ 	.short	0x0100
        /*0126*/ 	.byte	0x08
	.zero		1


	//   ....[10]....
        /*0128*/ 	.word	0x000002f0
        /*012c*/ 	.word	0x000000ff
        /*0130*/ 	.word	0x00000028
        /*0134*/ 	.short	0x0100
        /*0136*/ 	.byte	0x08
	.zero		1


	//   ....[11]....
        /*0138*/ 	.word	0x00000300
        /*013c*/ 	.word	0x000000ff
        /*0140*/ 	.word	0x00000090
        /*0144*/ 	.short	0x0100
        /*0146*/ 	.byte	0x08
	.zero		1


	//   ....[12]....
        /*0148*/ 	.word	0x00000310
        /*014c*/ 	.word	0x000000ff
        /*0150*/ 	.word	0x00000030
        /*0154*/ 	.short	0x0100
        /*0156*/ 	.byte	0x08
	.zero		1


	//   ....[13]....
        /*0158*/ 	.word	0x00000320
        /*015c*/ 	.word	0x000000ff
        /*0160*/ 	.word	0x00000098
        /*0164*/ 	.short	0x0100
        /*0166*/ 	.byte	0x08
	.zero		1


	//   ....[14]....
        /*0168*/ 	.word	0x00000330
        /*016c*/ 	.word	0x000000ff
        /*0170*/ 	.word	0x00000038
        /*0174*/ 	.short	0x0100
        /*0176*/ 	.byte	0x08
	.zero		1


	//   ....[15]....
        /*0178*/ 	.word	0x00000340
        /*017c*/ 	.word	0x000000ff
        /*0180*/ 	.word	0x000000a0
        /*0184*/ 	.short	0x0100
        /*0186*/ 	.byte	0x08
	.zero		1


	//   ....[16]....
        /*0188*/ 	.word	0x00000350
        /*018c*/ 	.word	0x000000ff
        /*0190*/ 	.word	0x00000040
        /*0194*/ 	.short	0x0100
        /*0196*/ 	.byte	0x08
	.zero		1


	//   ....[17]....
        /*0198*/ 	.word	0x00000360
        /*019c*/ 	.word	0x000000ff
        /*01a0*/ 	.word	0x000000a8
        /*01a4*/ 	.short	0x0100
        /*01a6*/ 	.byte	0x08
	.zero		1


	//   ....[18]....
        /*01a8*/ 	.word	0x00000370
        /*01ac*/ 	.word	0x000000ff
        /*01b0*/ 	.word	0x00000048
        /*01b4*/ 	.short	0x0100
        /*01b6*/ 	.byte	0x08
	.zero		1


	//   ....[19]....
        /*01b8*/ 	.word	0x00000380
        /*01bc*/ 	.word	0x000000ff
        /*01c0*/ 	.word	0x000000b0
        /*01c4*/ 	.short	0x0100
        /*01c6*/ 	.byte	0x08
	.zero		1


	//   ....[20]....
        /*01c8*/ 	.word	0x00000390
        /*01cc*/ 	.word	0x000000ff
        /*01d0*/ 	.word	0x00000050
        /*01d4*/ 	.short	0x0100
        /*01d6*/ 	.byte	0x08
	.zero		1


	//   ....[21]....
        /*01d8*/ 	.word	0x000003a0
        /*01dc*/ 	.word	0x000000ff
        /*01e0*/ 	.word	0x000000b8
        /*01e4*/ 	.short	0x0100
        /*01e6*/ 	.byte	0x08
	.zero		1


	//   ....[22]....
        /*01e8*/ 	.word	0x000003b0
        /*01ec*/ 	.word	0x000000ff
        /*01f0*/ 	.word	0x00000058
        /*01f4*/ 	.short	0x0100
        /*01f6*/ 	.byte	0x08
	.zero		1


	//   ....[23]....
        /*01f8*/ 	.word	0x000003c0
        /*01fc*/ 	.word	0x000000ff
        /*0200*/ 	.word	0x000000c0
        /*0204*/ 	.short	0x0100
        /*0206*/ 	.byte	0x08
	.zero		1


	//   ....[24]....
        /*0208*/ 	.word	0x000003d0
        /*020c*/ 	.word	0x000000ff
        /*0210*/ 	.word	0x00000060
        /*0214*/ 	.short	0x0100
        /*0216*/ 	.byte	0x08
	.zero		1


	//   ....[25]....
        /*0218*/ 	.word	0x000003e0
        /*021c*/ 	.word	0x000000ff
        /*0220*/ 	.word	0x000000c8
        /*0224*/ 	.short	0x0100
        /*0226*/ 	.byte	0x08
	.zero		1


	//   ....[26]....
        /*0228*/ 	.word	0x00000840
        /*022c*/ 	.word	0x000000ff
        /*0230*/ 	.word	0x000000e0
        /*0234*/ 	.short	0x0100
        /*0236*/ 	.byte	0x06
	.zero		1


	//   ....[27]....
        /*0238*/ 	.word	0x000008d0
        /*023c*/ 	.word	0x000000ff
        /*0240*/ 	.word	0x000000e8
        /*0244*/ 	.short	0x0100
        /*0246*/ 	.byte	0x06
	.zero		1


	//   ....[28]....
        /*0248*/ 	.word	0x000015f0
        /*024c*/ 	.word	0x00000003
        /*0250*/ 	.word	0x00000000
        /*0254*/ 	.short	0x010a
        /*0256*/ 	.byte	0x3f
	.zero		1


	//   ....[29]....
        /*0258*/ 	.word	0x00001630
        /*025c*/ 	.word	0x00000003
        /*0260*/ 	.word	0x00000000
        /*0264*/ 	.short	0x010a
        /*0266*/ 	.byte	0x3f
	.zero		1


	//   ....[30]....
        /*0268*/ 	.word	0x00001980
        /*026c*/ 	.word	0x000000ff
        /*0270*/ 	.word	0x00000000
        /*0274*/ 	.short	0x010a
        /*0276*/ 	.byte	0x07
	.zero		1


	//   ....[31]....
        /*0278*/ 	.word	0x000019c0
        /*027c*/ 	.word	0x000000ff
        /*0280*/ 	.word	0x00000000
        /*0284*/ 	.short	0x010a
        /*0286*/ 	.byte	0x07
	.zero		1


	//   ....[32]....
        /*0288*/ 	.word	0x00001bd0
        /*028c*/ 	.word	0x00000005
        /*0290*/ 	.word	0x00000000
        /*0294*/ 	.short	0x0101
        /*0296*/ 	.byte	0x3f
	.zero		1


	//   ....[33]....
        /*0298*/ 	.word	0x00001e20
        /*029c*/ 	.word	0x00000000
        /*02a0*/ 	.word	0x00000000
        /*02a4*/ 	.short	0x0101
        /*02a6*/ 	.byte	0x3f
	.zero		1


	//   ....[34]....
        /*02a8*/ 	.word	0x000051a0
        /*02ac*/ 	.word	0x00000017
        /*02b0*/ 	.word	0x00000068
        /*02b4*/ 	.short	0x010a
        /*02b6*/ 	.byte	0x3f
	.zero		1


	//   ....[35]....
        /*02b8*/ 	.word	0x00005510
        /*02bc*/ 	.word	0x00000003
        /*02c0*/ 	.word	0x000000e8
        /*02c4*/ 	.short	0x0101
        /*02c6*/ 	.byte	0x3f
	.zero		1


	//   ....[36]....
        /*02c8*/ 	.word	0x00005c70
        /*02cc*/ 	.word	0x00000007
        /*02d0*/ 	.word	0x00000000
        /*02d4*/ 	.short	0x010a
        /*02d6*/ 	.byte	0x3f
	.zero		1


	//   ....[37]....
        /*02d8*/ 	.word	0x00005cf0
        /*02dc*/ 	.word	0x00000008
        /*02e0*/ 	.word	0x00000000
        /*02e4*/ 	.short	0x010a
        /*02e6*/ 	.byte	0x3f
	.zero		1


	//   ....[38]....
        /*02e8*/ 	.word	0x00005d80
        /*02ec*/ 	.word	0x00000009
        /*02f0*/ 	.word	0x00000000
        /*02f4*/ 	.short	0x010a
        /*02f6*/ 	.byte	0x3f
	.zero		1


	//   ....[39]....
        /*02f8*/ 	.word	0x00005e10
        /*02fc*/ 	.word	0x00000008
        /*0300*/ 	.word	0x00000000
        /*0304*/ 	.short	0x010a
        /*0306*/ 	.byte	0x3f
	.zero		1


	//   ....[40]....
        /*0308*/ 	.word	0x00005ea0
        /*030c*/ 	.word	0x00000009
        /*0310*/ 	.word	0x00000000
        /*0314*/ 	.short	0x010a
        /*0316*/ 	.byte	0x3f
	.zero		1


	//   ....[41]....
        /*0318*/ 	.word	0x00005f30
        /*031c*/ 	.word	0x00000008
        /*0320*/ 	.word	0x00000000
        /*0324*/ 	.short	0x010a
        /*0326*/ 	.byte	0x3f
	.zero		1


	//   ....[42]....
        /*0328*/ 	.word	0x00005fc0
        /*032c*/ 	.word	0x00000009
        /*0330*/ 	.word	0x00000000
        /*0334*/ 	.short	0x010a
        /*0336*/ 	.byte	0x3f
	.zero		1


	//   ....[43]....
        /*0338*/ 	.word	0x00006050
        /*033c*/ 	.word	0x00000008
        /*0340*/ 	.word	0x00000000
        /*0344*/ 	.short	0x010a
        /*0346*/ 	.byte	0x3f
	.zero		1


	//   ....[44]....
        /*0348*/ 	.word	0x000060e0
        /*034c*/ 	.word	0x00000009
        /*0350*/ 	.word	0x00000000
        /*0354*/ 	.short	0x010a
        /*0356*/ 	.byte	0x3f
	.zero		1


	//   ....[45]....
        /*0358*/ 	.word	0x00006170
        /*035c*/ 	.word	0x00000008
        /*0360*/ 	.word	0x00000000
        /*0364*/ 	.short	0x010a
        /*0366*/ 	.byte	0x3f
	.zero		1


	//   ....[46]....
        /*0368*/ 	.word	0x00006200
        /*036c*/ 	.word	0x00000009
        /*0370*/ 	.word	0x00000000
        /*0374*/ 	.short	0x010a
        /*0376*/ 	.byte	0x3f
	.zero		1


	//   ....[47]....
        /*0378*/ 	.word	0x00006290
        /*037c*/ 	.word	0x00000006
        /*0380*/ 	.word	0x00000000
        /*0384*/ 	.short	0x010a
        /*0386*/ 	.byte	0x3f
	.zero		1


	//   ....[48]....
        /*0388*/ 	.word	0x00006320
        /*038c*/ 	.word	0x00000003
        /*0390*/ 	.word	0x00000000
        /*0394*/ 	.short	0x010a
        /*0396*/ 	.byte	0x3f
	.zero		1


	//   ....[49]....
        /*0398*/ 	.word	0x00006380
        /*039c*/ 	.word	0x00000003
        /*03a0*/ 	.word	0x00000000
        /*03a4*/ 	.short	0x010a
        /*03a6*/ 	.byte	0x3f
	.zero		1


	//   ....[50]....
        /*03a8*/ 	.word	0x000063e0
        /*03ac*/ 	.word	0x00000005
        /*03b0*/ 	.word	0x00000000
        /*03b4*/ 	.short	0x010a
        /*03b6*/ 	.byte	0x3f
	.zero		1


	//   ....[51]....
        /*03b8*/ 	.word	0x000064b0
        /*03bc*/ 	.word	0x00000017
        /*03c0*/ 	.word	0x00000068
        /*03c4*/ 	.short	0x010a
        /*03c6*/ 	.byte	0x3f
	.zero		1


	//   ....[52]....
        /*03c8*/ 	.word	0x00006580
        /*03cc*/ 	.word	0x00000007
        /*03d0*/ 	.word	0x00000000
        /*03d4*/ 	.short	0x010a
        /*03d6*/ 	.byte	0x3f
	.zero		1


	//   ....[53]....
        /*03d8*/ 	.word	0x000065d0
        /*03dc*/ 	.word	0x00000008
        /*03e0*/ 	.word	0x00000000
        /*03e4*/ 	.short	0x010a
        /*03e6*/ 	.byte	0x3f
	.zero		1


	//   ....[54]....
        /*03e8*/ 	.word	0x00006620
        /*03ec*/ 	.word	0x00000009
        /*03f0*/ 	.word	0x00000000
        /*03f4*/ 	.short	0x010a
        /*03f6*/ 	.byte	0x3f
	.zero		1


	//   ....[55]....
        /*03f8*/ 	.word	0x00006670
        /*03fc*/ 	.word	0x00000008
        /*0400*/ 	.word	0x00000000
        /*0404*/ 	.short	0x010a
        /*0406*/ 	.byte	0x3f
	.zero		1


	//   ....[56]....
        /*0408*/ 	.word	0x000066c0
        /*040c*/ 	.word	0x00000009
        /*0410*/ 	.word	0x00000000
        /*0414*/ 	.short	0x010a
        /*0416*/ 	.byte	0x3f
	.zero		1


	//   ....[57]....
        /*0418*/ 	.word	0x00006710
        /*041c*/ 	.word	0x00000008
        /*0420*/ 	.word	0x00000000
        /*0424*/ 	.short	0x010a
        /*0426*/ 	.byte	0x3f
	.zero		1


	//   ....[58]....
        /*0428*/ 	.word	0x00006760
        /*042c*/ 	.word	0x00000009
        /*0430*/ 	.word	0x00000000
        /*0434*/ 	.short	0x010a
        /*0436*/ 	.byte	0x3f
	.zero		1


	//   ....[59]....
        /*0438*/ 	.word	0x000067b0
        /*043c*/ 	.word	0x00000008
        /*0440*/ 	.word	0x00000000
        /*0444*/ 	.short	0x010a
        /*0446*/ 	.byte	0x3f
	.zero		1


	//   ....[60]....
        /*0448*/ 	.word	0x00006800
        /*044c*/ 	.word	0x00000009
        /*0450*/ 	.word	0x00000000
        /*0454*/ 	.short	0x010a
        /*0456*/ 	.byte	0x3f
	.zero		1


	//   ....[61]....
        /*0458*/ 	.word	0x00006850
        /*045c*/ 	.word	0x00000008
        /*0460*/ 	.word	0x00000000
        /*0464*/ 	.short	0x010a
        /*0466*/ 	.byte	0x3f
	.zero		1


	//   ....[62]....
        /*0468*/ 	.word	0x000068a0
        /*046c*/ 	.word	0x00000009
        /*0470*/ 	.word	0x00000000
        /*0474*/ 	.short	0x010a
        /*0476*/ 	.byte	0x3f
	.zero		1


	//   ....[63]....
        /*0478*/ 	.word	0x000068f0
        /*047c*/ 	.word	0x00000006
        /*0480*/ 	.word	0x00000000
        /*0484*/ 	.short	0x010a
        /*0486*/ 	.byte	0x3f
	.zero		1


	//----- nvinfo : EIATTR_NUM_MBARRIERS
	.align		4
.L_35:
        /*0488*/ 	.byte	0x03, 0x38
        /*048a*/ 	.short	0x001c


	//----- nvinfo : EIATTR_EXIT_INSTR_OFFSETS
	.align		4
        /*048c*/ 	.byte	0x04, 0x1c
        /*048e*/ 	.short	(.L_37 - .L_36)


	//   ....[0]....
.L_36:
        /*0490*/ 	.word	0x00000aa0


	//   ....[1]....
        /*0494*/ 	.word	0x000012b0


	//   ....[2]....
        /*0498*/ 	.word	0x000048a0


	//   ....[3]....
        /*049c*/ 	.word	0x00004e00


	//   ....[4]....
        /*04a0*/ 	.word	0x00006370


	//----- nvinfo : EIATTR_MAX_THREADS
	.align		4
.L_37:
        /*04a4*/ 	.byte	0x04, 0x05
        /*04a6*/ 	.short	(.L_39 - .L_38)
.L_38:
        /*04a8*/ 	.word	0x00000180
        /*04ac*/ 	.word	0x00000001
        /*04b0*/ 	.word	0x00000001


	//----- nvinfo : EIATTR_CRS_STACK_SIZE
	.align		4
.L_39:
        /*04b4*/ 	.byte	0x04, 0x1e
        /*04b6*/ 	.short	(.L_41 - .L_40)
.L_40:
        /*04b8*/ 	.word	0x00000000


	//----- nvinfo : EIATTR_CBANK_PARAM_SIZE
	.align		4
.L_41:
        /*04bc*/ 	.byte	0x03, 0x19
        /*04be*/ 	.short	0x0470


	//----- nvinfo : EIATTR_PARAM_CBANK
	.align		4
        /*04c0*/ 	.byte	0x04, 0x0a
        /*04c2*/ 	.short	(.L_43 - .L_42)
	.align		4
.L_42:
        /*04c4*/ 	.word	index@(.nv.constant0._ZN7cutlass13device_kernelINS_4gemm6kernel13GemmUniversalIN4cute5tupleIJiiiiEEENS1_10collective13CollectiveMmaINS1_34MainloopSm90TmaGmmaWarpSpecializedILi13ENS5_IJNS4_1CILi2EEENSA_ILi1EEESC_EEENS1_35KernelTmaWarpSpecializedCooperativeEEENS5_IJNSA_ILi512EEENSA_ILi16EEENSA_ILi32EEEEEEaNS5_IJlSC_lEEEaSK_NS4_8TiledMMAINS4_8MMA_AtomIJNS4_4SM904GMMA26MMA_64x16x32_S32S8S8_SS_TNEEEENS4_6LayoutISD_NS5_IJSC_NSA_ILi0EEESS_EEEEENS5_IJNS4_10UnderscoreESV_SV_EEEEENS4_13SM90_TMA_LOADENS4_14ComposedLayoutINS4_7SwizzleILi1ELi4ELi3EEENS4_18smem_ptr_flag_bitsILi8EEENSR_INS5_IJNSA_ILi8EEESI_EEENS5_IJSI_SC_EEEEEEEvNS4_8identityENS4_23SM90_TMA_LOAD_MULTICASTES18_vS19_EENS_8epilogue10collective6detail29Sm90TmaWarpSpecializedAdapterINS1D_15DefaultEpilogueIaSK_SK_NS1C_6thread17LinearCombinationIaLi1EiiLNS1H_9ScaleType4KindE0ELNS_15FloatRoundStyleE2EaEENS1_15EpilogueDefaultEEEEEvvEEEEvNT_6ParamsE)
        /*04c8*/ 	.short	0x0210
        /*04ca*/ 	.short	0x0470


	//----- nvinfo : EIATTR_SW_WAR
	.align		4
.L_43:
        /*04cc*/ 	.byte	0x04, 0x36
        /*04ce*/ 	.short	(.L_45 - .L_44)
.L_44:
        /*04d0*/ 	.word	0x00000008
.L_45:


//--------------------- .nv.callgraph             --------------------------
	.section	.nv.callgraph,"",@"SHT_CUDA_CALLGRAPH"
	.align	4
	.sectionentsize	8
	.align		4
        /*0000*/ 	.word	0x00000000
	.align		4
        /*0004*/ 	.word	0xffffffff
	.align		4
        /*0008*/ 	.word	index@(_ZN7cutlass13device_kernelINS_4gemm6kernel13GemmUniversalIN4cute5tupleIJiiiiEEENS1_10collective13CollectiveMmaINS1_34MainloopSm90TmaGmmaWarpSpecializedILi13ENS5_IJNS4_1CILi2EEENSA_ILi1EEESC_EEENS1_35KernelTmaWarpSpecializedCooperativeEEENS5_IJNSA_ILi512EEENSA_ILi16EEENSA_ILi32EEEEEEaNS5_IJlSC_lEEEaSK_NS4_8TiledMMAINS4_8MMA_AtomIJNS4_4SM904GMMA26MMA_64x16x32_S32S8S8_SS_TNEEEENS4_6LayoutISD_NS5_IJSC_NSA_ILi0EEESS_EEEEENS5_IJNS4_10UnderscoreESV_SV_EEEEENS4_13SM90_TMA_LOADENS4_14ComposedLayoutINS4_7SwizzleILi1ELi4ELi3EEENS4_18smem_ptr_flag_bitsILi8EEENSR_INS5_IJNSA_ILi8EEESI_EEENS5_IJSI_SC_EEEEEEEvNS4_8identityENS4_23SM90_TMA_LOAD_MULTICASTES18_vS19_EENS_8epilogue10collective6detail29Sm90TmaWarpSpecializedAdapterINS1D_15DefaultEpilogueIaSK_SK_NS1C_6thread17LinearCombinationIaLi1EiiLNS1H_9ScaleType4KindE0ELNS_15FloatRoundStyleE2EaEENS1_15EpilogueDefaultEEEEEvvEEEEvNT_6ParamsE)
	.align		4
        /*000c*/ 	.word	index@(__assertfail)
	.align		4
        /*0010*/ 	.word	0x00000000
	.align		4
        /*0014*/ 	.word	0xfffffffe
	.align		4
        /*0018*/ 	.word	0x00000000
	.align		4
        /*001c*/ 	.word	0xfffffffd
	.align		4
        /*0020*/ 	.word	0x00000000
	.align		4
        /*0024*/ 	.word	0xfffffffc


//--------------------- .nv.constant4             --------------------------
	.section	.nv.constant4,"a",@progbits
	.align	8
	.align		8
.nv.constant4:
        /*0000*/ 	.dword	__assertfail
	.align		8
        /*0008*/ 	.dword	__unnamed_1
	.align		8
        /*0010*/ 	.dword	_ZN40_INTERNAL_25549fcb_4_k_cu_b5571c20_114834cuda3std3__45__cpo5beginE
	.align		8
        /*0018*/ 	.dword	_ZN40_INTERNAL_25549fcb_4_k_cu_b5571c20_114834cuda3std3__45__cpo3endE
	.align		8
        /*0020*/ 	.dword	_ZN40_INTERNAL_25549fcb_4_k_cu_b5571c20_114834cuda3std3__45__cpo6cbeginE
	.align		8
        /*0028*/ 	.dword	_ZN40_INTERNAL_25549fcb_4_k_cu_b5571c20_114834cuda3std3__45__cpo4cendE
	.align		8
        /*0030*/ 	.dword	_ZN40_INTERNAL_25549fcb_4_k_cu_b5571c20_114834cuda3std3__442_GLOBAL__N__25549fcb_4_k_cu_b5571c20_114836ignoreE
	.align		8
        /*0038*/ 	.dword	_ZN40_INTERNAL_25549fcb_4_k_cu_b5571c20_114834cuda3std3__419piecewise_constructE
	.align		8
        /*0040*/ 	.dword	_ZN40_INTERNAL_25549fcb_4_k_cu_b5571c20_114834cuda3std3__48in_placeE
	.align		8
        /*0048*/ 	.dword	_ZN40_INTERNAL_25549fcb_4_k_cu_b5571c20_114834cuda3std6ranges3__45__cpo4swapE
	.align		8
        /*0050*/ 	.dword	_ZN40_INTERNAL_25549fcb_4_k_cu_b5571c20_114834cuda3std6ranges3__45__cpo9iter_moveE
	.align		8
        /*0058*/ 	.dword	_ZN40_INTERNAL_25549fcb_4_k_cu_b5571c20_114834cute7productE
	.align		8
        /*0060*/ 	.dword	_ZN40_INTERNAL_25549fcb_4_k_cu_b5571c20_114834cute1_E
	.align		8
        /*0068*/ 	.dword	$str$22
	.align		8
        /*0070*/ 	.dword	$str$23


//--------------------- .text._ZN7cutlass13device_kernelINS_4gemm6kernel13GemmUniversalIN4cute5tupleIJiiiiEEENS1_10collective13CollectiveMmaINS1_34MainloopSm90TmaGmmaWarpSpecializedILi13ENS5_IJNS4_1CILi2EEENSA_ILi1EEESC_EEENS1_35KernelTmaWarpSpecializedCooperativeEEENS5_IJNSA_ILi512EEENSA_ILi16EEENSA_ILi32EEEEEEaNS5_IJlSC_lEEEaSK_NS4_8TiledMMAINS4_8MMA_AtomIJNS4_4SM904GMMA26MMA_64x16x32_S32S8S8_SS_TNEEEENS4_6LayoutISD_NS5_IJSC_NSA_ILi0EEESS_EEEEENS5_IJNS4_10UnderscoreESV_SV_EEEEENS4_13SM90_TMA_LOADENS4_14ComposedLayoutINS4_7SwizzleILi1ELi4ELi3EEENS4_18smem_ptr_flag_bitsILi8EEENSR_INS5_IJNSA_ILi8EEESI_EEENS5_IJSI_SC_EEEEEEEvNS4_8identityENS4_23SM90_TMA_LOAD_MULTICASTES18_vS19_EENS_8epilogue10collective6detail29Sm90TmaWarpSpecializedAdapterINS1D_15DefaultEpilogueIaSK_SK_NS1C_6thread17LinearCombinationIaLi1EiiLNS1H_9ScaleType4KindE0ELNS_15FloatRoundStyleE2EaEENS1_15EpilogueDefaultEEEEEvvEEEEvNT_6ParamsE --------------------------
	.section	.text._ZN7cutlass13device_kernelINS_4gemm6kernel13GemmUniversalIN4cute5tupleIJiiiiEEENS1_10collective13CollectiveMmaINS1_34MainloopSm90TmaGmmaWarpSpecializedILi13ENS5_IJNS4_1CILi2EEENSA_ILi1EEESC_EEENS1_35KernelTmaWarpSpecializedCooperativeEEENS5_IJNSA_ILi512EEENSA_ILi16EEENSA_ILi32EEEEEEaNS5_IJlSC_lEEEaSK_NS4_8TiledMMAINS4_8MMA_AtomIJNS4_4SM904GMMA26MMA_64x16x32_S32S8S8_SS_TNEEEENS4_6LayoutISD_NS5_IJSC_NSA_ILi0EEESS_EEEEENS5_IJNS4_10UnderscoreESV_SV_EEEEENS4_13SM90_TMA_LOADENS4_14ComposedLayoutINS4_7SwizzleILi1ELi4ELi3EEENS4_18smem_ptr_flag_bitsILi8EEENSR_INS5_IJNSA_ILi8EEESI_EEENS5_IJSI_SC_EEEEEEEvNS4_8identityENS4_23SM90_TMA_LOAD_MULTICASTES18_vS19_EENS_8epilogue10collective6detail29Sm90TmaWarpSpecializedAdapterINS1D_15DefaultEpilogueIaSK_SK_NS1C_6thread17LinearCombinationIaLi1EiiLNS1H_9ScaleType4KindE0ELNS_15FloatRoundStyleE2EaEENS1_15EpilogueDefaultEEEEEvvEEEEvNT_6ParamsE,"ax",@progbits
	.align	128
.text._ZN7cutlass13device_kernelINS_4gemm6kernel13GemmUniversalIN4cute5tupleIJiiiiEEENS1_10collective13CollectiveMmaINS1_34MainloopSm90TmaGmmaWarpSpecializedILi13ENS5_IJNS4_1CILi2EEENSA_ILi1EEESC_EEENS1_35KernelTmaWarpSpecializedCooperativeEEENS5_IJNSA_ILi512EEENSA_ILi16EEENSA_ILi32EEEEEEaNS5_IJlSC_lEEEaSK_NS4_8TiledMMAINS4_8MMA_AtomIJNS4_4SM904GMMA26MMA_64x16x32_S32S8S8_SS_TNEEEENS4_6LayoutISD_NS5_IJSC_NSA_ILi0EEESS_EEEEENS5_IJNS4_10UnderscoreESV_SV_EEEEENS4_13SM90_TMA_LOADENS4_14ComposedLayoutINS4_7SwizzleILi1ELi4ELi3EEENS4_18smem_ptr_flag_bitsILi8EEENSR_INS5_IJNSA_ILi8EEESI_EEENS5_IJSI_SC_EEEEEEEvNS4_8identityENS4_23SM90_TMA_LOAD_MULTICASTES18_vS19_EENS_8epilogue10collective6detail29Sm90TmaWarpSpecializedAdapterINS1D_15DefaultEpilogueIaSK_SK_NS1C_6thread17LinearCombinationIaLi1EiiLNS1H_9ScaleType4KindE0ELNS_15FloatRoundStyleE2EaEENS1_15EpilogueDefaultEEEEEvvEEEEvNT_6ParamsE:
        .type           _ZN7cutlass13device_kernelINS_4gemm6kernel13GemmUniversalIN4cute5tupleIJiiiiEEENS1_10collective13CollectiveMmaINS1_34MainloopSm90TmaGmmaWarpSpecializedILi13ENS5_IJNS4_1CILi2EEENSA_ILi1EEESC_EEENS1_35KernelTmaWarpSpecializedCooperativeEEENS5_IJNSA_ILi512EEENSA_ILi16EEENSA_ILi32EEEEEEaNS5_IJlSC_lEEEaSK_NS4_8TiledMMAINS4_8MMA_AtomIJNS4_4SM904GMMA26MMA_64x16x32_S32S8S8_SS_TNEEEENS4_6LayoutISD_NS5_IJSC_NSA_ILi0EEESS_EEEEENS5_IJNS4_10UnderscoreESV_SV_EEEEENS4_13SM90_TMA_LOADENS4_14ComposedLayoutINS4_7SwizzleILi1ELi4ELi3EEENS4_18smem_ptr_flag_bitsILi8EEENSR_INS5_IJNSA_ILi8EEESI_EEENS5_IJSI_SC_EEEEEEEvNS4_8identityENS4_23SM90_TMA_LOAD_MULTICASTES18_vS19_EENS_8epilogue10collective6detail29Sm90TmaWarpSpecializedAdapterINS1D_15DefaultEpilogueIaSK_SK_NS1C_6thread17LinearCombinationIaLi1EiiLNS1H_9ScaleType4KindE0ELNS_15FloatRoundStyleE2EaEENS1_15EpilogueDefaultEEEEEvvEEEEvNT_6ParamsE,@function
        .size           _ZN7cutlass13device_kernelINS_4gemm6kernel13GemmUniversalIN4cute5tupleIJiiiiEEENS1_10collective13CollectiveMmaINS1_34MainloopSm90TmaGmmaWarpSpecializedILi13ENS5_IJNS4_1CILi2EEENSA_ILi1EEESC_EEENS1_35KernelTmaWarpSpecializedCooperativeEEENS5_IJNSA_ILi512EEENSA_ILi16EEENSA_ILi32EEEEEEaNS5_IJlSC_lEEEaSK_NS4_8TiledMMAINS4_8MMA_AtomIJNS4_4SM904GMMA26MMA_64x16x32_S32S8S8_SS_TNEEEENS4_6LayoutISD_NS5_IJSC_NSA_ILi0EEESS_EEEEENS5_IJNS4_10UnderscoreESV_SV_EEEEENS4_13SM90_TMA_LOADENS4_14ComposedLayoutINS4_7SwizzleILi1ELi4ELi3EEENS4_18smem_ptr_flag_bitsILi8EEENSR_INS5_IJNSA_ILi8EEESI_EEENS5_IJSI_SC_EEEEEEEvNS4_8identityENS4_23SM90_TMA_LOAD_MULTICASTES18_vS19_EENS_8epilogue10collective6detail29Sm90TmaWarpSpecializedAdapterINS1D_15DefaultEpilogueIaSK_SK_NS1C_6thread17LinearCombinationIaLi1EiiLNS1H_9ScaleType4KindE0ELNS_15FloatRoundStyleE2EaEENS1_15EpilogueDefaultEEEEEvvEEEEvNT_6ParamsE,(.L_x_118 - _ZN7cutlass13device_kernelINS_4gemm6kernel13GemmUniversalIN4cute5tupleIJiiiiEEENS1_10collective13CollectiveMmaINS1_34MainloopSm90TmaGmmaWarpSpecializedILi13ENS5_IJNS4_1CILi2EEENSA_ILi1EEESC_EEENS1_35KernelTmaWarpSpecializedCooperativeEEENS5_IJNSA_ILi512EEENSA_ILi16EEENSA_ILi32EEEEEEaNS5_IJlSC_lEEEaSK_NS4_8TiledMMAINS4_8MMA_AtomIJNS4_4SM904GMMA26MMA_64x16x32_S32S8S8_SS_TNEEEENS4_6LayoutISD_NS5_IJSC_NSA_ILi0EEESS_EEEEENS5_IJNS4_10UnderscoreESV_SV_EEEEENS4_13SM90_TMA_LOADENS4_14ComposedLayoutINS4_7SwizzleILi1ELi4ELi3EEENS4_18smem_ptr_flag_bitsILi8EEENSR_INS5_IJNSA_ILi8EEESI_EEENS5_IJSI_SC_EEEEEEEvNS4_8identityENS4_23SM90_TMA_LOAD_MULTICASTES18_vS19_EENS_8epilogue10collective6detail29Sm90TmaWarpSpecializedAdapterINS1D_15DefaultEpilogueIaSK_SK_NS1C_6thread17LinearCombinationIaLi1EiiLNS1H_9ScaleType4KindE0ELNS_15FloatRoundStyleE2EaEENS1_15EpilogueDefaultEEEEEvvEEEEvNT_6ParamsE)
        .other          _ZN7cutlass13device_kernelINS_4gemm6kernel13GemmUniversalIN4cute5tupleIJiiiiEEENS1_10collective13CollectiveMmaINS1_34MainloopSm90TmaGmmaWarpSpecializedILi13ENS5_IJNS4_1CILi2EEENSA_ILi1EEESC_EEENS1_35KernelTmaWarpSpecializedCooperativeEEENS5_IJNSA_ILi512EEENSA_ILi16EEENSA_ILi32EEEEEEaNS5_IJlSC_lEEEaSK_NS4_8TiledMMAINS4_8MMA_AtomIJNS4_4SM904GMMA26MMA_64x16x32_S32S8S8_SS_TNEEEENS4_6LayoutISD_NS5_IJSC_NSA_ILi0EEESS_EEEEENS5_IJNS4_10UnderscoreESV_SV_EEEEENS4_13SM90_TMA_LOADENS4_14ComposedLayoutINS4_7SwizzleILi1ELi4ELi3EEENS4_18smem_ptr_flag_bitsILi8EEENSR_INS5_IJNSA_ILi8EEESI_EEENS5_IJSI_SC_EEEEEEEvNS4_8identityENS4_23SM90_TMA_LOAD_MULTICASTES18_vS19_EENS_8epilogue10collective6detail29Sm90TmaWarpSpecializedAdapterINS1D_15DefaultEpilogueIaSK_SK_NS1C_6thread17LinearCombinationIaLi1EiiLNS1H_9ScaleType4KindE0ELNS_15FloatRoundStyleE2EaEENS1_15EpilogueDefaultEEEEEvvEEEEvNT_6ParamsE,@"STO_CUDA_ENTRY STV_DEFAULT"
_ZN7cutlass13device_kernelINS_4gemm6kernel13GemmUniversalIN4cute5tupleIJiiiiEEENS1_10collective13CollectiveMmaINS1_34MainloopSm90TmaGmmaWarpSpecializedILi13ENS5_IJNS4_1CILi2EEENSA_ILi1EEESC_EEENS1_35KernelTmaWarpSpecializedCooperativeEEENS5_IJNSA_ILi512EEENSA_ILi16EEENSA_ILi32EEEEEEaNS5_IJlSC_lEEEaSK_NS4_8TiledMMAINS4_8MMA_AtomIJNS4_4SM904GMMA26MMA_64x16x32_S32S8S8_SS_TNEEEENS4_6LayoutISD_NS5_IJSC_NSA_ILi0EEESS_EEEEENS5_IJNS4_10UnderscoreESV_SV_EEEEENS4_13SM90_TMA_LOADENS4_14ComposedLayoutINS4_7SwizzleILi1ELi4ELi3EEENS4_18smem_ptr_flag_bitsILi8EEENSR_INS5_IJNSA_ILi8EEESI_EEENS5_IJSI_SC_EEEEEEEvNS4_8identityENS4_23SM90_TMA_LOAD_MULTICASTES18_vS19_EENS_8epilogue10collective6detail29Sm90TmaWarpSpecializedAdapterINS1D_15DefaultEpilogueIaSK_SK_NS1C_6thread17LinearCombinationIaLi1EiiLNS1H_9ScaleType4KindE0ELNS_15FloatRoundStyleE2EaEENS1_15EpilogueDefaultEEEEEvvEEEEvNT_6ParamsE:
[----:B------:R-:W0:Y:S01]  /*0000*/  LDC R1, c[0x0][0x28] ;  /* 0x00000a00ff017b82 */ /* 0x000e220000000800 */
[----:B------:R-:W1:Y:S01]  /*0010*/  S2R R18, SR_TID.X ;  /* 0x0000000000127919 */ /* 0x000e620000002100 */
[----:B------:R-:W-:Y:S01]  /*0020*/  ELECT P0, URZ, PT ;  /* 0x00000000003f782f */ /* 0x000fe20003800000 */
[----:B------:R-:W-:Y:S01]  /*0030*/  BSSY B0, `(.L_x_0) ;  /* 0x000000f000007945 */ /* 0x000fe20003800000 */
[--C-:B-1----:R-:W-:Y:S02]  /*0040*/  SHF.R.U32.HI R0, RZ, 0x5, R18.reuse ;  /* 0x00000005ff007819 */ /* 0x102fe40000011612 */
[----:B------:R-:W-:-:S03]  /*0050*/  SHF.R.U32.HI R3, RZ, 0x7, R18 ;  /* 0x00000007ff037819 */ /* 0x000fc60000011612 */
[----:B------:R-:W1:Y:S04]  /*0060*/  SHFL.IDX PT, R2, R0, RZ, 0x1f ;  /* 0x00001fff00027589 */ /* 0x000e6800000e0000 */
[----:B------:R2:W3:Y:S01]  /*0070*/  SHFL.IDX PT, R5, R3, RZ, 0x1f ;  /* 0x00001fff03057589 */ /* 0x0004e200000e0000 */
[----:B-1----:R-:W-:-:S13]  /*0080*/  ISETP.NE.OR P0, PT, R2, RZ, !P0 ;  /* 0x000000ff0200720c */ /* 0x002fda0004705670 */
[----:B0-23--:R-:W-:Y:S05]  /*0090*/  @P0 BRA `(.L_x_1) ;  /* 0x0000000000200947 */ /* 0x00dfea0003800000 */
[----:B------:R-:W-:Y:S02]  /*00a0*/  ULDC.64 UR4, c[0x0][0x198] ;  /* 0x0000660000047ab9 */ /* 0x000fe40000000a00 */
[----:B------:R-:W-:Y:S02]  /*00b0*/  UIADD3 UR6, UP0, UR4, 0xf0, URZ ;  /* 0x000000f004067890 */ /* 0x000fe4000ff1e03f */
[----:B------:R-:W-:Y:S02]  /*00c0*/  UIADD3 UR4, UP1, UR4, 0x1f0, URZ ;  /* 0x000001f004047890 */ /* 0x000fe4000ff3e03f */
[----:B------:R-:W-:Y:S02]  /*00d0*/  UIADD3.X UR7, URZ, UR5, URZ, UP0, !UPT ;  /* 0x000000053f077290 */ /* 0x000fe400087fe43f */
[----:B------:R-:W-:-:S07]  /*00e0*/  UIADD3.X UR5, URZ, UR5, URZ, UP1, !UPT ;  /* 0x000000053f057290 */ /* 0x000fce0008ffe43f */
[----:B------:R0:W-:Y:S02]  /*00f0*/  UTMACCTL.PF [UR6] ;  /* 0x00000000060079b9 */ /* 0x0001e40008040000 */
[----:B------:R0:W-:Y:S02]  /*0100*/  UTMACCTL.PF [UR4] ;  /* 0x00000000040079b9 */ /* 0x0001e40008040000 */
[----:B0-----:R-:W-:Y:S01]  /*0110*/  NOP ;  /* 0x0000000000007918 */ /* 0x001fe20000000000 */
.L_x_1:
[----:B------:R-:W-:Y:S05]  /*0120*/  BSYNC B0 ;  /* 0x0000000000007941 */ /* 0x000fea0003800000 */
.L_x_0:
[----:B------:R-:W0:Y:S02]  /*0130*/  SHFL.IDX PT, R3, R0, RZ, 0x1f ;  /* 0x00001fff00037589 */ /* 0x000e2400000e0000 */
[----:B0-----:R-:W-:-:S13]  /*0140*/  ISETP.NE.AND P0, PT, R3, RZ, PT ;  /* 0x000000ff0300720c */ /* 0x001fda0003f05270 */
[----:B------:R-:W-:Y:S05]  /*0150*/  @P0 BRA `(.L_x_2) ;  /* 0x0000000000ac0947 */ /* 0x000fea0003800000 */
[----:B------:R-:W-:Y:S01]  /*0160*/  ELECT P0, URZ, PT ;  /* 0x00000000003f782f */ /* 0x000fe20003800000 */
[----:B------:R-:W-:-:S12]  /*0170*/  BSSY B0, `(.L_x_2) ;  /* 0x0000029000007945 */ /* 0x000fd80003800000 */
[----:B------:R-:W-:Y:S05]  /*0180*/  @!P0 BRA `(.L_x_3) ;  /* 0x00000000009c8947 */ /* 0x000fea0003800000 */
[----:B------:R-:W0:Y:S01]  /*0190*/  S2UR UR8, SR_CgaCtaId ;  /* 0x00000000000879c3 */ /* 0x000e220000008800 */
[----:B------:R-:W-:Y:S01]  /*01a0*/  UMOV UR4, 0x400 ;  /* 0x0000040000047882 */ /* 0x000fe20000000000 */
[----:B------:R-:W-:Y:S01]  /*01b0*/  UMOV UR5, 0x1 ;  /* 0x0000000100057882 */ /* 0x000fe20000000000 */
[----:B------:R-:W-:Y:S02]  /*01c0*/  UMOV UR6, 0x4 ;  /* 0x0000000400067882 */ /* 0x000fe40000000000 */
[----:B------:R-:W-:-:S04]  /*01d0*/  UIADD3 UR6, -UR6, 0x100000, URZ ;  /* 0x0010000006067890 */ /* 0x000fc8000fffe13f */
[----:B------:R-:W-:Y:S02]  /*01e0*/  USHF.L.U32 UR7, UR6, 0xb, URZ ;  /* 0x0000000b06077899 */ /* 0x000fe4000800063f */
[----:B------:R-:W-:Y:S02]  /*01f0*/  USHF.L.U32 UR6, UR6, 0x1, URZ ;  /* 0x0000000106067899 */ /* 0x000fe4000800063f */
[----:B0-----:R-:W-:Y:S02]  /*0200*/  ULEA UR8, UR8, UR4, 0x18 ;  /* 0x0000000408087291 */ /* 0x001fe4000f8ec03f */
[----:B------:R-:W-:-:S04]  /*0210*/  UIADD3 UR4, -UR5, 0x100000, URZ ;  /* 0x0010000005047890 */ /* 0x000fc8000fffe13f */
[----:B------:R-:W-:Y:S02]  /*0220*/  USHF.L.U32 UR5, UR4, 0xb, URZ ;  /* 0x0000000b04057899 */ /* 0x000fe4000800063f */
[----:B------:R-:W-:Y:S01]  /*0230*/  USHF.L.U32 UR4, UR4, 0x1, URZ ;  /* 0x0000000104047899 */ /* 0x000fe2000800063f */
[----:B------:R-:W0:Y:S11]  /*0240*/  FENCE.VIEW.ASYNC.S ;  /* 0x00000000000073c6 */ /* 0x000e360000000000 */
[----:B0-----:R0:W1:Y:S01]  /*0250*/  SYNCS.EXCH.64 URZ, [UR8], UR4 ;  /* 0x00000004083f75b2 */ /* 0x0010620008000100 */
[----:B------:R0:W2:Y:S01]  /*0260*/  SYNCS.EXCH.64 URZ, [UR8+0x68], UR6 ;  /* 0x00006806083f75b2 */ /* 0x0000a20008000100 */
[----:B------:R0:W3:Y:S01]  /*0270*/  SYNCS.EXCH.64 URZ, [UR8+0x8], UR4 ;  /* 0x00000804083f75b2 */ /* 0x0000e20008000100 */
[----:B------:R0:W4:Y:S01]  /*0280*/  SYNCS.EXCH.64 URZ, [UR8+0x70], UR6 ;  /* 0x00007006083f75b2 */ /* 0x0001220008000100 */
[----:B------:R0:W0:Y:S01]  /*0290*/  SYNCS.EXCH.64 URZ, [UR8+0x10], UR4 ;  /* 0x00001004083f75b2 */ /* 0x0000220008000100 */
        /* <DEDUP_REMOVED lines=21> */
[----:B-123--:R-:W-:Y:S01]  /*03f0*/  NOP ;  /* 0x0000000000007918 */ /* 0x00efe20000000000 */
.L_x_3:
[----:B0-----:R-:W-:Y:S05]  /*0400*/  BSYNC B0 ;  /* 0x0000000000007941 */ /* 0x001fea0003800000 */
.L_x_2:
[----:B------:R-:W-:Y:S01]  /*0410*/  SHF.R.S32.HI R7, RZ, 0x1f, R18 ;  /* 0x0000001fff077819 */ /* 0x000fe20000011412 */
[----:B------:R-:W0:Y:S01]  /*0420*/  SHFL.IDX PT, R0, R0, RZ, 0x1f ;  /* 0x00001fff00007589 */ /* 0x000e2200000e0000 */
[----:B------:R-:W1:Y:S01]  /*0430*/  S2UR UR8, SR_CTAID.X ;  /* 0x00000000000879c3 */ /* 0x000e620000002500 */
[----:B------:R-:W-:Y:S02]  /*0440*/  ELECT P0, URZ, PT ;  /* 0x00000000003f782f */ /* 0x000fe40003800000 */
[----:B------:R-:W-:Y:S01]  /*0450*/  LEA.HI R7, R7, R18, RZ, 0x7 ;  /* 0x0000001207077211 */ /* 0x000fe200078f38ff */
[----:B------:R-:W2:Y:S01]  /*0460*/  S2R R4, SR_CTAID.Y ;  /* 0x0000000000047919 */ /* 0x000ea20000002600 */
[----:B------:R-:W-:Y:S01]  /*0470*/  SHF.R.S32.HI R8, RZ, 0x1f, R3 ;  /* 0x0000001fff087819 */ /* 0x000fe20000011403 */
[----:B------:R-:W-:Y:S01]  /*0480*/  ULDC UR4, c[0x0][0x150] ;  /* 0x0000540000047ab9 */ /* 0x000fe20000000800 */
[----:B------:R-:W-:Y:S01]  /*0490*/  LOP3.LUT R7, R7, 0xffffff80, RZ, 0xc0, !PT ;  /* 0xffffff8007077812 */ /* 0x000fe200078ec0ff */
[----:B------:R-:W-:Y:S01]  /*04a0*/  NOP ;  /* 0x0000000000007918 */ /* 0x000fe20000000000 */
[----:B------:R-:W-:Y:S01]  /*04b0*/  LEA.HI R8, R8, R3, RZ, 0x2 ;  /* 0x0000000308087211 */ /* 0x000fe200078f10ff */
[----:B------:R-:W3:Y:S01]  /*04c0*/  LDC R10, c[0x0][0x144] ;  /* 0x00005100ff0a7b82 */ /* 0x000ee20000000800 */
[----:B------:R-:W-:Y:S01]  /*04d0*/  NOP ;  /* 0x0000000000007918 */ /* 0x000fe20000000000 */
[----:B------:R-:W-:Y:S01]  /*04e0*/  IMAD.IADD R6, R18, 0x1, -R7 ;  /* 0x0000000112067824 */ /* 0x000fe200078e0a07 */
[----:B------:R-:W-:Y:S01]  /*04f0*/  LOP3.LUT R8, R8, 0x3ffffffc, RZ, 0xc0, !PT ;  /* 0x3ffffffc08087812 */ /* 0x000fe200078ec0ff */
[----:B------:R-:W-:Y:S01]  /*0500*/  IMAD.MOV.U32 R23, RZ, RZ, 0x1 ;  /* 0x00000001ff177424 */ /* 0x000fe200078e00ff */
[----:B------:R-:W-:-:S02]  /*0510*/  ISETP.NE.AND P3, PT, R5, RZ, PT ;  /* 0x000000ff0500720c */ /* 0x000fc40003f65270 */
[----:B------:R-:W-:Y:S01]  /*0520*/  SHF.R.S32.HI R7, RZ, 0x1f, R6 ;  /* 0x0000001fff077819 */ /* 0x000fe20000011406 */
[----:B------:R-:W-:Y:S01]  /*0530*/  IMAD.IADD R8, R3, 0x1, -R8 ;  /* 0x0000000103087824 */ /* 0x000fe200078e0a08 */
[----:B------:R-:W5:Y:S02]  /*0540*/  LDC R13, c[0x0][0x140] ;  /* 0x00005000ff0d7b82 */ /* 0x000f640000000800 */
[----:B------:R-:W-:Y:S02]  /*0550*/  LEA.HI R7, R7, R6, RZ, 0x3 ;  /* 0x0000000607077211 */ /* 0x000fe400078f18ff */
[----:B0-----:R-:W-:Y:S02]  /*0560*/  ISETP.NE.OR P0, PT, R0, RZ, !P0 ;  /* 0x000000ff0000720c */ /* 0x001fe40004705670 */
[--C-:B------:R-:W-:Y:S02]  /*0570*/  SHF.R.S32.HI R0, RZ, 0x3, R7.reuse ;  /* 0x00000003ff007819 */ /* 0x100fe40000011407 */
[----:B------:R-:W-:-:S02]  /*0580*/  SHF.R.S32.HI R7, RZ, 0x1f, R7 ;  /* 0x0000001fff077819 */ /* 0x000fc40000011407 */
[----:B-1----:R-:W-:Y:S02]  /*0590*/  I2FP.F32.U32 R9, UR8 ;  /* 0x0000000800097c45 */ /* 0x002fe40008201000 */
[----:B------:R-:W-:-:S03]  /*05a0*/  LEA.HI R7, R7, R0, RZ, 0x2 ;  /* 0x0000000007077211 */ /* 0x000fc600078f10ff */
[----:B------:R-:W-:Y:S01]  /*05b0*/  FMUL R9, R9, UR4 ;  /* 0x0000000409097c20 */ /* 0x000fe20008400000 */
[----:B------:R-:W-:Y:S01]  /*05c0*/  LOP3.LUT R7, R7, 0xfffffffc, RZ, 0xc0, !PT ;  /* 0xfffffffc07077812 */ /* 0x000fe200078ec0ff */
[----:B------:R-:W-:Y:S01]  /*05d0*/  VOTEU.ALL UP0, P0 ;  /* 0x00000000003f7886 */ /* 0x000fe20000000000 */
[----:B--2---:R-:W-:Y:S01]  /*05e0*/  I2FP.F32.U32 R3, R4 ;  /* 0x0000000400037245 */ /* 0x004fe20000201000 */
[----:B------:R-:W-:Y:S01]  /*05f0*/  ULDC UR4, c[0x0][0x154] ;  /* 0x0000550000047ab9 */ /* 0x000fe20000000800 */
[----:B------:R-:W-:Y:S01]  /*0600*/  VOTEU.ALL UP1, P0 ;  /* 0x00000000003f7886 */ /* 0x000fe20000020000 */
[----:B------:R-:W0:Y:S01]  /*0610*/  F2I.U32.TRUNC.NTZ R9, R9 ;  /* 0x0000000900097305 */ /* 0x000e22000020f000 */
[----:B------:R-:W-:Y:S01]  /*0620*/  IMAD.IADD R7, R0, 0x1, -R7 ;  /* 0x0000000100077824 */ /* 0x000fe200078e0a07 */
[----:B------:R-:W1:Y:S01]  /*0630*/  @!UP0 S2UR UR7, SR_CgaCtaId ;  /* 0x00000000000789c3 */ /* 0x000e620000008800 */
[----:B------:R-:W-:Y:S01]  /*0640*/  FMUL R12, R3, UR4 ;  /* 0x00000004030c7c20 */ /* 0x000fe20008400000 */
[----:B------:R-:W-:Y:S01]  /*0650*/  UMOV UR4, 0x20 ;  /* 0x0000002000047882 */ /* 0x000fe20000000000 */
[----:B------:R-:W-:Y:S01]  /*0660*/  IMAD R8, R8, 0x4, R7 ;  /* 0x0000000408087824 */ /* 0x000fe200078e0207 */
[----:B------:R-:W-:Y:S01]  /*0670*/  @!UP0 UMOV UR6, 0x400 ;  /* 0x0000040000068882 */ /* 0x000fe20000000000 */
[----:B------:R-:W-:-:S04]  /*0680*/  @!UP0 UIADD3 UR4, -UR4, 0x100000, URZ ;  /* 0x0010000004048890 */ /* 0x000fc8000fffe13f */
[----:B------:R-:W-:Y:S02]  /*0690*/  @!UP0 USHF.L.U32 UR5, UR4, 0xb, URZ ;  /* 0x0000000b04058899 */ /* 0x000fe4000800063f */
[----:B------:R-:W-:Y:S01]  /*06a0*/  @!UP0 USHF.L.U32 UR4, UR4, 0x1, URZ ;  /* 0x0000000104048899 */ /* 0x000fe2000800063f */
[----:B-----5:R-:W-:Y:S01]  /*06b0*/  ISETP.EQ.U32.AND P2, PT, R13, 0x1, PT ;  /* 0x000000010d00780c */ /* 0x020fe20003f42070 */
[----:B------:R-:W2:Y:S01]  /*06c0*/  F2I.U32.TRUNC.NTZ R12, R12 ;  /* 0x0000000c000c7305 */ /* 0x000ea2000020f000 */
[----:B------:R-:W-:Y:S01]  /*06d0*/  LEA.HI R0, R8, R8, RZ, 0x1 ;  /* 0x0000000808007211 */ /* 0x000fe200078f08ff */
[----:B------:R-:W5:Y:S03]  /*06e0*/  LDC R7, c[0x0][0x148] ;  /* 0x00005200ff077b82 */ /* 0x000f660000000800 */
[----:B------:R-:W-:Y:S01]  /*06f0*/  LOP3.LUT R11, R0, 0xfffffffe, RZ, 0xc0, !PT ;  /* 0xfffffffe000b7812 */ /* 0x000fe200078ec0ff */
[----:B0-----:R-:W-:Y:S01]  /*0700*/  IMAD.MOV R15, RZ, RZ, -R9 ;  /* 0x000000ffff0f7224 */ /* 0x001fe200078e0a09 */
[----:B------:R-:W-:-:S03]  /*0710*/  SHF.R.S32.HI R9, RZ, 0x1f, R2 ;  /* 0x0000001fff097819 */ /* 0x000fc60000011402 */
[----:B---3--:R-:W-:Y:S01]  /*0720*/  IMAD R3, R10, R15, UR8 ;  /* 0x000000080a037e24 */ /* 0x008fe2000f8e020f */
[----:B------:R-:W-:Y:S01]  /*0730*/  LEA.HI R9, R9, R2, RZ, 0x2 ;  /* 0x0000000209097211 */ /* 0x000fe200078f10ff */
[C---:B------:R-:W-:Y:S02]  /*0740*/  IMAD.IADD R0, R8.reuse, 0x1, -R11 ;  /* 0x0000000108007824 */ /* 0x040fe400078e0a0b */
[----:B------:R-:W-:Y:S01]  /*0750*/  IMAD.SHL.U32 R11, R8, 0x4, RZ ;  /* 0x00000004080b7824 */ /* 0x000fe200078e00ff */
[----:B------:R-:W-:Y:S01]  /*0760*/  LOP3.LUT R9, R9, 0xfffffffc, RZ, 0xc0, !PT ;  /* 0xfffffffc09097812 */ /* 0x000fe200078ec0ff */
[----:B--2---:R-:W-:Y:S01]  /*0770*/  IMAD.MOV R24, RZ, RZ, -R12 ;  /* 0x000000ffff187224 */ /* 0x004fe200078e0a0c */
[----:B------:R-:W-:Y:S01]  /*0780*/  ISETP.NE.AND P4, PT, R0, R3, PT ;  /* 0x000000030000720c */ /* 0x000fe20003f85270 */
[----:B-1----:R-:W-:Y:S01]  /*0790*/  @!UP0 ULEA UR6, UR7, UR6, 0x18 ;  /* 0x0000000607068291 */ /* 0x002fe2000f8ec03f */
[----:B------:R-:W-:Y:S01]  /*07a0*/  LOP3.LUT R22, R8, 0xc, R11, 0x78, !PT ;  /* 0x0000000c08167812 */ /* 0x000fe200078e780b */
[----:B------:R-:W-:Y:S01]  /*07b0*/  IMAD.IADD R0, R2, 0x1, -R9 ;  /* 0x0000000102007824 */ /* 0x000fe200078e0a09 */
[----:B------:R-:W-:Y:S01]  /*07c0*/  VOTEU.ALL UP0, P0 ;  /* 0x00000000003f7886 */ /* 0x000fe20000000000 */
[----:B------:R-:W-:Y:S01]  /*07d0*/  LOP3.LUT P0, RZ, R6, 0x7, RZ, 0xc0, !PT ;  /* 0x0000000706ff7812 */ /* 0x000fe2000780c0ff */
[----:B------:R-:W-:-:S02]  /*07e0*/  VIADD R6, R5, 0xffffffff ;  /* 0xffffffff05067836 */ /* 0x000fc40000000000 */
[----:B------:R-:W-:Y:S01]  /*07f0*/  ISETP.NE.AND P1, PT, R0, 0x3, PT ;  /* 0x000000030000780c */ /* 0x000fe20003f25270 */
[----:B-----5:R-:W-:Y:S01]  /*0800*/  IMAD R9, R7, R24, R4 ;  /* 0x0000001807097224 */ /* 0x020fe200078e0204 */
[----:B------:R-:W-:Y:S02]  /*0810*/  ISETP.LT.U32.AND P0, PT, R22, 0x2, !P0 ;  /* 0x000000021600780c */ /* 0x000fe40004701070 */
[----:B------:R-:W-:Y:S01]  /*0820*/  ISETP.EQ.OR P1, PT, R0, RZ, !P1 ;  /* 0x000000ff0000720c */ /* 0x000fe20004f22670 */
[----:B------:R-:W0:Y:S02]  /*0830*/  FENCE.VIEW.ASYNC.S ;  /* 0x00000000000073c6 */ /* 0x000e240000000000 */
[----:B0-----:R0:W1:Y:S01]  /*0840*/  @!UP0 SYNCS.EXCH.64 URZ, [UR6+0xe0], UR4 ;  /* 0x0000e004063f85b2 */ /* 0x0010620008000100 */
[----:B------:R-:W-:Y:S02]  /*0850*/  @P4 LEA.HI R2, R22, R22, RZ, 0x1 ;  /* 0x0000001616024211 */ /* 0x000fe400078f08ff */
[----:B------:R-:W-:-:S02]  /*0860*/  ISETP.EQ.AND P1, PT, R5, RZ, P1 ;  /* 0x000000ff0500720c */ /* 0x000fc40000f22270 */
[----:B------:R-:W-:Y:S02]  /*0870*/  @P4 SHF.R.S32.HI R2, RZ, 0x1, R2 ;  /* 0x00000001ff024819 */ /* 0x000fe40000011402 */
[----:B------:R-:W-:Y:S02]  /*0880*/  ISETP.GE.U32.AND P6, PT, R6, 0x2, PT ;  /* 0x000000020600780c */ /* 0x000fe40003fc6070 */
[----:B------:R-:W-:Y:S02]  /*0890*/  @P4 ISETP.NE.AND P5, PT, R2, R9, PT ;  /* 0x000000090200420c */ /* 0x000fe40003fa5270 */
[----:B------:R-:W-:Y:S02]  /*08a0*/  SEL R2, RZ, 0x1, !P0 ;  /* 0x00000001ff027807 */ /* 0x000fe40004000000 */
[----:B------:R-:W-:Y:S02]  /*08b0*/  @P4 SEL R23, RZ, 0x1, P5 ;  /* 0x00000001ff174807 */ /* 0x000fe40002800000 */
[----:B------:R-:W-:Y:S01]  /*08c0*/  SEL R19, RZ, 0x1, !P1 ;  /* 0x00000001ff137807 */ /* 0x000fe20004800000 */
[----:B------:R0:W2:Y:S01]  /*08d0*/  @!UP1 SYNCS.EXCH.64 URZ, [UR6+0xe8], UR4 ;  /* 0x0000e804063f95b2 */ /* 0x0000a20008000100 */
[----:B------:R-:W-:Y:S01]  /*08e0*/  LOP3.LUT R23, R23, R2, RZ, 0xc0, !PT ;  /* 0x0000000217177212 */ /* 0x000fe200078ec0ff */
[----:B------:R-:W-:Y:S01]  /*08f0*/  NOP ;  /* 0x0000000000007918 */ /* 0x000fe20000000000 */
[----:B------:R-:W-:Y:S01]  /*0900*/  SEL R19, R19, 0x2, P6 ;  /* 0x0000000213137807 */ /* 0x000fe20003000000 */
[----:B------:R-:W-:Y:S06]  /*0910*/  @!P2 BRA `(.L_x_4) ;  /* 0x000000000008a947 */ /* 0x000fec0003800000 */
[----:B-12-4-:R-:W-:Y:S01]  /*0920*/  UCGABAR_ARV ;  /* 0x00000000000079c7 */ /* 0x016fe20008000000 */
[----:B------:R-:W-:Y:S05]  /*0930*/  BRA `(.L_x_5) ;  /* 0x0000000000047947 */ /* 0x000fea0003800000 */
.L_x_4:
[----:B-12-4-:R-:W-:Y:S01]  /*0940*/  NOP ;  /* 0x0000000000007918 */ /* 0x016fe20000000000 */
.L_x_5:
[----:B------:R-:W1:Y:S01]  /*0950*/  LDC R2, c[0x0][0x65c] ;  /* 0x00019700ff027b82 */ /* 0x000e620000000800 */
[----:B------:R-:W-:Y:S02]  /*0960*/  IMAD.U32 R8, RZ, RZ, UR8 ;  /* 0x00000008ff087e24 */ /* 0x000fe4000f8e00ff */
[----:B------:R-:W-:Y:S01]  /*0970*/  IMAD.MOV.U32 R9, RZ, RZ, RZ ;  /* 0x000000ffff097224 */ /* 0x000fe200078e00ff */
[----:B-1----:R-:W-:-:S04]  /*0980*/  ISETP.NE.AND P1, PT, R2, 0x1, PT ;  /* 0x000000010200780c */ /* 0x002fc80003f25270 */
[----:B------:R-:W-:-:S09]  /*0990*/  P2R R5, PR, RZ, 0x2 ;  /* 0x00000002ff057803 */ /* 0x000fd20000000000 */
[----:B------:R-:W1:Y:S01]  /*09a0*/  @P1 LDC R17, c[0x0][0x10] ;  /* 0x00000400ff111b82 */ /* 0x000e620000000800 */
[----:B------:R-:W-:Y:S02]  /*09b0*/  @P1 IMAD.MOV.U32 R5, RZ, RZ, RZ ;  /* 0x000000ffff051224 */ /* 0x000fe400078e00ff */
[----:B------:R-:W-:-:S05]  /*09c0*/  @P1 IMAD.MOV.U32 R13, RZ, RZ, RZ ;  /* 0x000000ffff0d1224 */ /* 0x000fca00078e00ff */
[----:B------:R-:W2:Y:S01]  /*09d0*/  @!P1 LDC R11, c[0x0][0xc] ;  /* 0x00000300ff0b9b82 */ /* 0x000ea20000000800 */
[----:B-1----:R-:W-:-:S04]  /*09e0*/  @P1 IMAD.WIDE.U32 R16, R17, UR8, R4 ;  /* 0x0000000811101c25 */ /* 0x002fc8000f8e0004 */
[----:B------:R-:W-:Y:S02]  /*09f0*/  @P1 IMAD.IADD R17, R17, 0x1, R13 ;  /* 0x0000000111111824 */ /* 0x000fe400078e020d */
[----:B--2---:R-:W-:-:S04]  /*0a00*/  @!P1 IMAD.WIDE.U32 R8, R4, R11, R8 ;  /* 0x0000000b04089225 */ /* 0x004fc800078e0008 */
[----:B------:R-:W-:Y:S02]  /*0a10*/  @!P1 IMAD.MOV.U32 R16, RZ, RZ, R8 ;  /* 0x000000ffff109224 */ /* 0x000fe400078e0008 */
[----:B------:R-:W-:Y:S01]  /*0a20*/  @!P1 IMAD.MOV.U32 R17, RZ, RZ, R9 ;  /* 0x000000ffff119224 */ /* 0x000fe200078e0009 */
[----:B------:R-:W-:Y:S06]  /*0a30*/  @!P2 BRA `(.L_x_6) ;  /* 0x00000000000ca947 */ /* 0x000fec0003800000 */
[----:B------:R-:W-:Y:S01]  /*0a40*/  UCGABAR_WAIT ;  /* 0x0000000000007dc7 */ /* 0x000fe20008000000 */
[----:B------:R-:W-:Y:S01]  /*0a50*/  CCTL.IVALL ;  /* 0x00000000ff00798f */ /* 0x000fe20002000000 */
[----:B------:R-:W-:Y:S05]  /*0a60*/  BRA `(.L_x_7) ;  /* 0x0000000000047947 */ /* 0x000fea0003800000 */
.L_x_6:
[----:B------:R-:W-:Y:S06]  /*0a70*/  BAR.SYNC.DEFER_BLOCKING 0x0 ;  /* 0x0000000000007b1d */ /* 0x000fec0000010000 */
.L_x_7:
[----:B------:R-:W-:Y:S05]  /*0a80*/  @!P3 BRA `(.L_x_8) ;  /* 0x0000003c0088b947 */ /* 0x000fea0003800000 */
[----:B------:R-:W-:-:S13]  /*0a90*/  ISETP.GT.U32.AND P0, PT, R6, 0x1, PT ;  /* 0x000000010600780c */ /* 0x000fda0003f04070 */
[----:B0-----:R-:W-:Y:S05]  /*0aa0*/  @P0 EXIT ;  /* 0x000000000000094d */ /* 0x001fea0003800000 */
[----:B------:R-:W-:Y:S01]  /*0ab0*/  ULDC.64 UR4, c[0x0][0x650] ;  /* 0x0001940000047ab9 */ /* 0x000fe20000000a00 */
[----:B------:R-:W-:Y:S01]  /*0ac0*/  PRMT R0, RZ, 0x7610, R0 ;  /* 0x00007610ff007816 */ /* 0x000fe20000000000 */
[----:B------:R-:W-:Y:S01]  /*0ad0*/  IMAD.MOV.U32 R59, RZ, RZ, -0x1 ;  /* 0xffffffffff3b7424 */ /* 0x000fe200078e00ff */
[----:B------:R-:W-:Y:S01]  /*0ae0*/  ISETP.GE.U32.AND P0, PT, R16, UR4, PT ;  /* 0x0000000410007c0c */ /* 0x000fe2000bf06070 */
[----:B------:R-:W-:Y:S02]  /*0af0*/  IMAD.MOV.U32 R60, RZ, RZ, -0x1 ;  /* 0xffffffffff3c7424 */ /* 0x000fe400078e00ff */
[----:B------:R-:W-:Y:S01]  /*0b00*/  IMAD.MOV.U32 R61, RZ, RZ, -0x1 ;  /* 0xffffffffff3d7424 */ /* 0x000fe200078e00ff */
[----:B------:R-:W-:-:S13]  /*0b10*/  ISETP.GE.U32.AND.EX P0, PT, R17, UR5, PT, P0 ;  /* 0x0000000511007c0c */ /* 0x000fda000bf06100 */
[----:B------:R-:W-:Y:S05]  /*0b20*/  @P0 BRA `(.L_x_9) ;  /* 0x0000000400280947 */ /* 0x000fea0003800000 */
[----:B------:R-:W0:Y:S01]  /*0b30*/  LDC.64 R20, c[0x0][0x628] ;  /* 0x00018a00ff147b82 */ /* 0x000e220000000a00 */
[----:B------:R-:W-:Y:S02]  /*0b40*/  IMAD.MOV.U32 R8, RZ, RZ, R16 ;  /* 0x000000ffff087224 */ /* 0x000fe400078e0010 */
[----:B------:R-:W-:-:S05]  /*0b50*/  IMAD.MOV.U32 R9, RZ, RZ, R17 ;  /* 0x000000ffff097224 */ /* 0x000fca00078e0011 */
[----:B------:R-:W1:Y:S08]  /*0b60*/  LDC R0, c[0x0][0x630] ;  /* 0x00018c00ff007b82 */ /* 0x000e700000000800 */
[----:B------:R-:W2:Y:S01]  /*0b70*/  LDC.64 R26, c[0x0][0x620] ;  /* 0x00018800ff1a7b82 */ /* 0x000ea20000000a00 */
[----:B0-----:R-:W-:-:S04]  /*0b80*/  ISETP.NE.U32.AND P0, PT, R20, RZ, PT ;  /* 0x000000ff1400720c */ /* 0x001fc80003f05070 */
[----:B------:R-:W-:-:S13]  /*0b90*/  ISETP.NE.AND.EX P0, PT, R21, RZ, PT, P0 ;  /* 0x000000ff1500720c */ /* 0x000fda0003f05300 */
[----:B-12---:R-:W-:Y:S05]  /*0ba0*/  @!P0 BRA `(.L_x_10) ;  /* 0x0000000000288947 */ /* 0x006fea0003800000 */
[----:B------:R-:W0:Y:S02]  /*0bb0*/  LDC R13, c[0x0][0x634] ;  /* 0x00018d00ff0d7b82 */ /* 0x000e240000000800 */
[----:B0-----:R-:W-:-:S05]  /*0bc0*/  IADD3 R13, P0, R16, R13, RZ ;  /* 0x0000000d100d7210 */ /* 0x001fca0007f1e0ff */
[----:B------:R-:W-:-:S04]  /*0bd0*/  IMAD.X R15, RZ, RZ, R17, P0 ;  /* 0x000000ffff0f7224 */ /* 0x000fc800000e0611 */
[----:B------:R-:W-:-:S04]  /*0be0*/  IMAD.WIDE.U32 R8, R15, R20, RZ ;  /* 0x000000140f087225 */ /* 0x000fc800078e00ff */
[----:B------:R-:W-:-:S04]  /*0bf0*/  IMAD.WIDE.U32 R10, P0, R13, R21, R8 ;  /* 0x000000150d0a7225 */ /* 0x000fc80007800008 */
[----:B------:R-:W-:-:S04]  /*0c00*/  IMAD.WIDE.U32 R8, R13, R20, RZ ;  /* 0x000000140d087225 */ /* 0x000fc800078e00ff */
[----:B------:R-:W-:Y:S01]  /*0c10*/  IMAD.X R13, RZ, RZ, RZ, P0 ;  /* 0x000000ffff0d7224 */ /* 0x000fe200000e06ff */
[----:B------:R-:W-:Y:S01]  /*0c20*/  IADD3 RZ, P0, R9, R10, RZ ;  /* 0x0000000a09ff7210 */ /* 0x000fe20007f1e0ff */
[----:B------:R-:W-:-:S04]  /*0c30*/  IMAD.MOV.U32 R12, RZ, RZ, R11 ;  /* 0x000000ffff0c7224 */ /* 0x000fc800078e000b */
[----:B------:R-:W-:-:S08]  /*0c40*/  IMAD.WIDE.U32.X R8, R15, R21, R12, P0 ;  /* 0x000000150f087225 */ /* 0x000fd000000e040c */
.L_x_10:
[----:B------:R-:W0:Y:S01]  /*0c50*/  LDC.64 R20, c[0x0][0x640] ;  /* 0x00019000ff147b82 */ /* 0x000e220000000a00 */
[--C-:B------:R-:W-:Y:S01]  /*0c60*/  SHF.R.U64 R61, R8, R0, R9.reuse ;  /* 0x00000000083d7219 */ /* 0x100fe20000001209 */
[----:B------:R-:W-:Y:S01]  /*0c70*/  IMAD R28, R7, R24, R4 ;  /* 0x00000018071c7224 */ /* 0x000fe200078e0204 */
[----:B------:R-:W-:Y:S01]  /*0c80*/  SHF.R.U32.HI R0, RZ, R0, R9 ;  /* 0x00000000ff007219 */ /* 0x000fe20000011609 */
[----:B------:R-:W-:Y:S01]  /*0c90*/  IMAD.MOV.U32 R25, RZ, RZ, 0x1 ;  /* 0x00000001ff197424 */ /* 0x000fe200078e00ff */
[----:B------:R-:W-:-:S03]  /*0ca0*/  IADD3 R5, P0, RZ, -R61, RZ ;  /* 0x8000003dff057210 */ /* 0x000fc60007f1e0ff */
[----:B------:R-:W1:Y:S02]  /*0cb0*/  LDC R6, c[0x0][0x618] ;  /* 0x00018600ff067b82 */ /* 0x000e640000000800 */
[----:B------:R-:W-:-:S04]  /*0cc0*/  IMAD.X R9, RZ, RZ, ~R0, P0 ;  /* 0x000000ffff097224 */ /* 0x000fc800000e0e00 */
[-C--:B------:R-:W-:Y:S02]  /*0cd0*/  IMAD R0, R9, R26.reuse, RZ ;  /* 0x0000001a09007224 */ /* 0x080fe400078e02ff */
[----:B------:R-:W2:Y:S01]  /*0ce0*/  LDC R11, c[0x0][0x608] ;  /* 0x00018200ff0b7b82 */ /* 0x000ea20000000800 */
[----:B------:R-:W-:-:S04]  /*0cf0*/  IMAD.WIDE.U32 R8, R5, R26, R16 ;  /* 0x0000001a05087225 */ /* 0x000fc800078e0010 */
[----:B------:R-:W-:-:S03]  /*0d00*/  IMAD R5, R5, R27, R0 ;  /* 0x0000001b05057224 */ /* 0x000fc600078e0200 */
[----:B------:R-:W3:Y:S01]  /*0d10*/  LDC R12, c[0x0][0x658] ;  /* 0x00019600ff0c7b82 */ /* 0x000ee20000000800 */
[----:B0-----:R-:W-:Y:S01]  /*0d20*/  ISETP.NE.U32.AND P0, PT, R20, RZ, PT ;  /* 0x000000ff1400720c */ /* 0x001fe20003f05070 */
[----:B------:R-:W-:Y:S02]  /*0d30*/  IMAD.IADD R5, R9, 0x1, R5 ;  /* 0x0000000109057824 */ /* 0x000fe400078e0205 */
[----:B------:R-:W-:Y:S01]  /*0d40*/  IMAD.MOV.U32 R9, RZ, RZ, -0x1 ;  /* 0xffffffffff097424 */ /* 0x000fe200078e00ff */
[----:B------:R-:W-:-:S03]  /*0d50*/  ISETP.NE.AND.EX P0, PT, R21, RZ, PT, P0 ;  /* 0x000000ff1500720c */ /* 0x000fc60003f05300 */
[----:B------:R-:W0:Y:S01]  /*0d60*/  LDC R15, c[0x0][0x600] ;  /* 0x00018000ff0f7b82 */ /* 0x000e220000000800 */
[-CC-:B-1----:R-:W-:Y:S02]  /*0d70*/  SHF.R.U64 R13, R8, R6.reuse, R5.reuse ;  /* 0x00000006080d7219 */ /* 0x182fe40000001205 */
[----:B------:R-:W-:-:S05]  /*0d80*/  SHF.R.U32.HI R0, RZ, R6, R5 ;  /* 0x00000006ff007219 */ /* 0x000fca0000011605 */
[----:B------:R-:W1:Y:S01]  /*0d90*/  LDC R14, c[0x0][0x648] ;  /* 0x00019200ff0e7b82 */ /* 0x000e620000000800 */
[-CC-:B--2---:R-:W-:Y:S02]  /*0da0*/  SHF.R.U64 R29, R13, R11.reuse, R0.reuse ;  /* 0x0000000b0d1d7219 */ /* 0x184fe40000001200 */
[----:B------:R-:W-:-:S05]  /*0db0*/  SHF.R.U32.HI R5, RZ, R11, R0 ;  /* 0x0000000bff057219 */ /* 0x000fca0000011600 */
[----:B------:R-:W2:Y:S01]  /*0dc0*/  LDC R26, c[0x0][0x638] ;  /* 0x00018e00ff1a7b82 */ /* 0x000ea20000000800 */
[-CC-:B---3--:R-:W-:Y:S02]  /*0dd0*/  SHF.R.U64 R24, R29, R12.reuse, R5.reuse ;  /* 0x0000000c1d187219 */ /* 0x188fe40000001205 */
[-C--:B------:R-:W-:Y:S02]  /*0de0*/  SHF.L.U32 R0, R9, R12.reuse, RZ ;  /* 0x0000000c09007219 */ /* 0x080fe400000006ff */
[----:B------:R-:W-:Y:S01]  /*0df0*/  SHF.R.U32.HI R5, RZ, R12, R5 ;  /* 0x0000000cff057219 */ /* 0x000fe20000011605 */
[----:B------:R-:W-:Y:S01]  /*0e00*/  IMAD.MOV.U32 R4, RZ, RZ, R24 ;  /* 0x000000ffff047224 */ /* 0x000fe200078e0018 */
[----:B------:R-:W-:Y:S01]  /*0e10*/  LOP3.LUT R10, RZ, R0, RZ, 0x33, !PT ;  /* 0x00000000ff0a7212 */ /* 0x000fe200078e33ff */
[----:B------:R-:W3:Y:S01]  /*0e20*/  LDC R27, c[0x0][0x610] ;  /* 0x00018400ff1b7b82 */ /* 0x000ee20000000800 */
[----:B------:R-:W-:Y:S05]  /*0e30*/  @!P0 BRA `(.L_x_11) ;  /* 0x0000000000288947 */ /* 0x000fea0003800000 */
[----:B------:R-:W4:Y:S02]  /*0e40*/  LDC R9, c[0x0][0x64c] ;  /* 0x00019300ff097b82 */ /* 0x000f240000000800 */
[----:B----4-:R-:W-:-:S05]  /*0e50*/  IADD3 R9, P0, R24, R9, RZ ;  /* 0x0000000918097210 */ /* 0x010fca0007f1e0ff */
        /* <DEDUP_REMOVED lines=8> */
.L_x_11:
[----:B-1----:R-:W-:Y:S01]  /*0ee0*/  SHF.R.U64 R4, R4, R14, R5 ;  /* 0x0000000e04047219 */ /* 0x002fe20000001205 */
[----:B0-----:R-:W-:Y:S01]  /*0ef0*/  VIADD R6, R15, 0xffffffff ;  /* 0xffffffff0f067836 */ /* 0x001fe20000000000 */
[----:B------:R-:W-:Y:S02]  /*0f00*/  SHF.L.U32 R0, R25, R12, RZ ;  /* 0x0000000c19007219 */ /* 0x000fe400000006ff */
[----:B------:R-:W-:Y:S01]  /*0f10*/  LOP3.LUT R5, R29, R10, RZ, 0xc0, !PT ;  /* 0x0000000a1d057212 */ /* 0x000fe200078ec0ff */
[----:B------:R-:W-:Y:S01]  /*0f20*/  IMAD.MOV R7, RZ, RZ, -R4 ;  /* 0x000000ffff077224 */ /* 0x000fe200078e0a04 */
[----:B------:R-:W-:Y:S02]  /*0f30*/  SEL R3, R3, R28, !P1 ;  /* 0x0000001c03037207 */ /* 0x000fe40004800000 */
[----:B------:R-:W-:Y:S01]  /*0f40*/  LOP3.LUT R6, R13, R6, RZ, 0xc0, !PT ;  /* 0x000000060d067212 */ /* 0x000fe200078ec0ff */
[----:B------:R-:W-:Y:S02]  /*0f50*/  IMAD R4, R0, R4, R5 ;  /* 0x0000000400047224 */ /* 0x000fe400078e0205 */
[----:B--2---:R-:W-:-:S02]  /*0f60*/  IMAD R0, R7, R26, R24 ;  /* 0x0000001a07007224 */ /* 0x004fc400078e0218 */
[----:B---3--:R-:W-:Y:S02]  /*0f70*/  IMAD R3, R4, R27, R3 ;  /* 0x0000001b04037224 */ /* 0x008fe400078e0203 */
[----:B------:R-:W-:Y:S02]  /*0f80*/  IMAD.MOV.U32 R5, RZ, RZ, 0x1 ;  /* 0x00000001ff057424 */ /* 0x000fe400078e00ff */
[----:B------:R-:W-:-:S03]  /*0f90*/  IMAD R4, R0, R15, R6 ;  /* 0x0000000f00047224 */ /* 0x000fc600078e0206 */
[----:B------:R-:W-:Y:S02]  /*0fa0*/  PRMT R0, R5, 0x7610, R0 ;  /* 0x0000761005007816 */ /* 0x000fe40000000000 */
[----:B------:R-:W-:Y:S02]  /*0fb0*/  SEL R60, R4, R3, !P1 ;  /* 0x00000003043c7207 */ /* 0x000fe40004800000 */
[----:B------:R-:W-:-:S07]  /*0fc0*/  SEL R59, R3, R4, !P1 ;  /* 0x00000004033b7207 */ /* 0x000fce0004800000 */
.L_x_9:
[----:B------:R-:W-:-:S08]  /*0fd0*/  NOP ;  /* 0x0000000000007918 */ /* 0x000fd00000000000 */
[----:B------:R-:W0:Y:S02]  /*0fe0*/  USETMAXREG.TRY_ALLOC.CTAPOOL UP0, 0xe8 ;  /* 0x000000e8000079c8 */ /* 0x000e240008000600 */
[----:B0-----:R-:W-:-:S13]  /*0ff0*/  PLOP3.LUT P0, PT, PT, PT, UP0, 0x80, 0x0 ;  /* 0x000000000000781c */ /* 0x001fda0003f0f008 */
[----:B------:R-:W-:Y:S05]  /*1000*/  @!P0 BRA `(.L_x_9) ;  /* 0xfffffffc00f08947 */ /* 0x000fea000383ffff */
[----:B------:R-:W-:Y:S01]  /*1010*/  ULDC.64 UR4, c[0x0][0x598] ;  /* 0x0001660000047ab9 */ /* 0x000fe20000000a00 */
[----:B------:R-:W-:Y:S01]  /*1020*/  ULDC.64 UR36, c[0x0][0x208] ;  /* 0x0000820000247ab9 */ /* 0x000fe20000000a00 */
[----:B------:R-:W-:-:S04]  /*1030*/  ISETP.NE.U32.AND P0, PT, RZ, UR4, PT ;  /* 0x00000004ff007c0c */ /* 0x000fc8000bf05070 */
[----:B------:R-:W-:-:S13]  /*1040*/  ISETP.NE.AND.EX P0, PT, RZ, UR5, PT, P0 ;  /* 0x00000005ff007c0c */ /* 0x000fda000bf05300 */
[----:B------:R-:W-:Y:S05]  /*1050*/  @!P0 BRA `(.L_x_12) ;  /* 0x00000000001c8947 */ /* 0x000fea0003800000 */
[----:B------:R-:W0:Y:S02]  /*1060*/  LDC.64 R4, c[0x0][0x598] ;  /* 0x00016600ff047b82 */ /* 0x000e240000000a00 */
[----:B0-----:R-:W2:Y:S02]  /*1070*/  LDG.E.64 R4, desc[UR36][R4.64] ;  /* 0x0000002404047981 */ /* 0x001ea4000c1e1b00 */
[----:B--2---:R-:W-:-:S04]  /*1080*/  ISETP.NE.U32.AND P0, PT, R4, RZ, PT ;  /* 0x000000ff0400720c */ /* 0x004fc80003f05070 */
[----:B------:R-:W-:-:S13]  /*1090*/  ISETP.NE.AND.EX P0, PT, R5, RZ, PT, P0 ;  /* 0x000000ff0500720c */ /* 0x000fda0003f05300 */
[----:B------:R-:W-:Y:S05]  /*10a0*/  @!P0 BRA `(.L_x_12) ;  /* 0x0000000000088947 */ /* 0x000fea0003800000 */
[----:B------:R0:W5:Y:S01]  /*10b0*/  LD.E R56, desc[UR36][R4.64] ;  /* 0x0000002404387980 */ /* 0x000162000c101900 */
[----:B------:R-:W-:Y:S05]  /*10c0*/  BRA `(.L_x_13) ;  /* 0x0000000000247947 */ /* 0x000fea0003800000 */
.L_x_12:
[----:B------:R-:W-:Y:S02]  /*10d0*/  ULDC.64 UR4, c[0x0][0x588] ;  /* 0x0001620000047ab9 */ /* 0x000fe40000000a00 */
[----:B------:R-:W-:-:S04]  /*10e0*/  ISETP.NE.U32.AND P0, PT, RZ, UR4, PT ;  /* 0x00000004ff007c0c */ /* 0x000fc8000bf05070 */
[----:B------:R-:W-:-:S13]  /*10f0*/  ISETP.NE.AND.EX P0, PT, RZ, UR5, PT, P0 ;  /* 0x00000005ff007c0c */ /* 0x000fda000bf05300 */
[----:B------:R-:W-:Y:S05]  /*1100*/  @!P0 BRA `(.L_x_14) ;  /* 0x00000000000c8947 */ /* 0x000fea0003800000 */
[----:B------:R-:W0:Y:S02]  /*1110*/  LDC.64 R56, c[0x0][0x588] ;  /* 0x00016200ff387b82 */ /* 0x000e240000000a00 */
[----:B0-----:R1:W5:Y:S01]  /*1120*/  LDG.E R56, desc[UR36][R56.64] ;  /* 0x0000002438387981 */ /* 0x001362000c1e1900 */
[----:B------:R-:W-:Y:S05]  /*1130*/  BRA `(.L_x_13) ;  /* 0x0000000000087947 */ /* 0x000fea0003800000 */
.L_x_14:
[----:B------:R-:W-:Y:S02]  /*1140*/  ULDC UR4, c[0x0][0x580] ;  /* 0x0001600000047ab9 */ /* 0x000fe40000000800 */
[----:B------:R-:W-:-:S07]  /*1150*/  IMAD.U32 R56, RZ, RZ, UR4 ;  /* 0x00000004ff387e24 */ /* 0x000fce000f8e00ff */
.L_x_13:
[----:B------:R-:W-:Y:S02]  /*1160*/  ULDC.64 UR4, c[0x0][0x5a0] ;  /* 0x0001680000047ab9 */ /* 0x000fe40000000a00 */
[----:B------:R-:W-:-:S04]  /*1170*/  ISETP.NE.U32.AND P0, PT, RZ, UR4, PT ;  /* 0x00000004ff007c0c */ /* 0x000fc8000bf05070 */
[----:B------:R-:W-:-:S13]  /*1180*/  ISETP.NE.AND.EX P0, PT, RZ, UR5, PT, P0 ;  /* 0x00000005ff007c0c */ /* 0x000fda000bf05300 */
[----:B------:R-:W-:Y:S05]  /*1190*/  @!P0 BRA `(.L_x_15) ;  /* 0x00000000001c8947 */ /* 0x000fea0003800000 */
[----:B0-----:R-:W0:Y:S02]  /*11a0*/  LDC.64 R4, c[0x0][0x5a0] ;  /* 0x00016800ff047b82 */ /* 0x001e240000000a00 */
[----:B0-----:R-:W2:Y:S02]  /*11b0*/  LDG.E.64 R4, desc[UR36][R4.64] ;  /* 0x0000002404047981 */ /* 0x001ea4000c1e1b00 */
[----:B--2---:R-:W-:-:S04]  /*11c0*/  ISETP.NE.U32.AND P0, PT, R4, RZ, PT ;  /* 0x000000ff0400720c */ /* 0x004fc80003f05070 */
[----:B------:R-:W-:-:S13]  /*11d0*/  ISETP.NE.AND.EX P0, PT, R5, RZ, PT, P0 ;  /* 0x000000ff0500720c */ /* 0x000fda0003f05300 */
[----:B------:R-:W-:Y:S05]  /*11e0*/  @!P0 BRA `(.L_x_15) ;  /* 0x0000000000088947 */ /* 0x000fea0003800000 */
[----:B-1----:R0:W5:Y:S01]  /*11f0*/  LD.E R57, desc[UR36][R4.64] ;  /* 0x0000002404397980 */ /* 0x002162000c101900 */
[----:B------:R-:W-:Y:S05]  /*1200*/  BRA `(.L_x_16) ;  /* 0x0000000000247947 */ /* 0x000fea0003800000 */
.L_x_15:
[----:B------:R-:W-:Y:S02]  /*1210*/  ULDC.64 UR4, c[0x0][0x590] ;  /* 0x0001640000047ab9 */ /* 0x000fe40000000a00 */
[----:B------:R-:W-:-:S04]  /*1220*/  ISETP.NE.U32.AND P0, PT, RZ, UR4, PT ;  /* 0x00000004ff007c0c */ /* 0x000fc8000bf05070 */
[----:B------:R-:W-:-:S13]  /*1230*/  ISETP.NE.AND.EX P0, PT, RZ, UR5, PT, P0 ;  /* 0x00000005ff007c0c */ /* 0x000fda000bf05300 */
[----:B------:R-:W-:Y:S05]  /*1240*/  @!P0 BRA `(.L_x_17) ;  /* 0x00000000000c8947 */ /* 0x000fea0003800000 */
[----:B0-----:R-:W1:Y:S02]  /*1250*/  LDC.64 R4, c[0x0][0x590] ;  /* 0x00016400ff047b82 */ /* 0x001e640000000a00 */
[----:B-1----:R1:W5:Y:S01]  /*1260*/  LDG.E R57, desc[UR36][R4.64] ;  /* 0x0000002404397981 */ /* 0x002362000c1e1900 */
[----:B------:R-:W-:Y:S05]  /*1270*/  BRA `(.L_x_16) ;  /* 0x0000000000087947 */ /* 0x000fea0003800000 */
.L_x_17:
[----:B------:R-:W-:Y:S02]  /*1280*/  ULDC UR4, c[0x0][0x584] ;  /* 0x0001610000047ab9 */ /* 0x000fe40000000800 */
[----:B-1----:R-:W-:-:S07]  /*1290*/  IMAD.U32 R57, RZ, RZ, UR4 ;  /* 0x00000004ff397e24 */ /* 0x002fce000f8e00ff */
.L_x_16:
[----:B------:R-:W-:-:S13]  /*12a0*/  LOP3.LUT P0, RZ, R0, 0xff, RZ, 0xc0, !PT ;  /* 0x000000ff00ff7812 */ /* 0x000fda000780c0ff */
[----:B------:R-:W-:Y:S05]  /*12b0*/  @!P0 EXIT ;  /* 0x000000000000894d */ /* 0x000fea0003800000 */
[----:B------:R-:W-:Y:S01]  /*12c0*/  ULDC UR4, c[0x0][0x28c] ;  /* 0x0000a30000047ab9 */ /* 0x000fe20000000800 */
[----:B------:R-:W-:Y:S01]  /*12d0*/  ULDC.64 UR6, c[0x0][0x5c8] ;  /* 0x0001720000067ab9 */ /* 0x000fe20000000a00 */
[----:B------:R-:W-:Y:S02]  /*12e0*/  UIADD3 UR4, UR4, 0x1f, URZ ;  /* 0x0000001f04047890 */ /* 0x000fe4000fffe03f */
[----:B------:R-:W-:Y:S02]  /*12f0*/  USHF.L.U64.HI UR40, UR6, 0x3, UR7 ;  /* 0x0000000306287899 */ /* 0x000fe40008010207 */
[----:B------:R-:W-:Y:S02]  /*1300*/  USHF.R.S32.HI UR5, URZ, 0x1f, UR4 ;  /* 0x0000001f3f057899 */ /* 0x000fe40008011404 */
[----:B------:R-:W-:Y:S02]  /*1310*/  USHF.L.U32 UR41, UR6, 0x3, URZ ;  /* 0x0000000306297899 */ /* 0x000fe4000800063f */
[----:B------:R-:W-:Y:S01]  /*1320*/  ULEA.HI UR5, UR5, UR4, URZ, 0x5 ;  /* 0x0000000405057291 */ /* 0x000fe2000f8f283f */
[----:B------:R-:W-:Y:S01]  /*1330*/  UMOV UR38, URZ ;  /* 0x0000003f00267c82 */ /* 0x000fe20008000000 */
[----:B------:R-:W-:-:S02]  /*1340*/  UMOV UR39, URZ ;  /* 0x0000003f00277c82 */ /* 0x000fc40008000000 */
[----:B------:R-:W-:-:S12]  /*1350*/  USHF.R.S32.HI UR42, URZ, 0x5, UR5 ;  /* 0x000000053f2a7899 */ /* 0x000fd80008011405 */
.L_x_65:
[----:B------:R-:W-:Y:S01]  /*1360*/  LOP3.LUT R0, R18, 0x80, RZ, 0xc0, !PT ;  /* 0x0000008012007812 */ /* 0x000fe200078ec0ff */
[----:B------:R-:W2:Y:S01]  /*1370*/  S2UR UR7, SR_CgaCtaId ;  /* 0x00000000000779c3 */ /* 0x000ea20000008800 */
[----:B------:R-:W-:Y:S02]  /*1380*/  UMOV UR6, 0x400 ;  /* 0x0000040000067882 */ /* 0x000fe40000000000 */
[----:B------:R-:W-:-:S06]  /*1390*/  SHF.R.U32.HI R0, RZ, 0x7, R0 ;  /* 0x00000007ff007819 */ /* 0x000fcc0000011600 */
[----:B------:R-:W3:Y:S01]  /*13a0*/  SHFL.IDX PT, R0, R0, RZ, 0x1f ;  /* 0x00001fff00007589 */ /* 0x000ee200000e0000 */
[----:B--2---:R-:W-:Y:S01]  /*13b0*/  ULEA UR44, UR7, UR6, 0x18 ;  /* 0x00000006072c7291 */ /* 0x004fe2000f8ec03f */
[----:B---3--:R-:W-:-:S13]  /*13c0*/  R2UR UR4, R0 ;  /* 0x00000000000472ca */ /* 0x008fda00000e0000 */
[----:B------:R-:W-:-:S04]  /*13d0*/  ULEA.HI UR5, UR4, UR4, URZ, 0x1 ;  /* 0x0000000404057291 */ /* 0x000fc8000f8f083f */
[----:B------:R-:W-:-:S04]  /*13e0*/  ULOP3.LUT UR5, UR5, 0x1ffffe, URZ, 0xc0, !UPT ;  /* 0x001ffffe05057892 */ /* 0x000fc8000f8ec03f */
[----:B------:R-:W-:-:S03]  /*13f0*/  UIADD3 UR5, UR4, -UR5, URZ ;  /* 0x8000000504057290 */ /* 0x000fc6000fffe03f */
[----:B------:R-:W-:Y:S01]  /*1400*/  ULDC UR4, c[0x0][0x28c] ;  /* 0x0000a30000047ab9 */ /* 0x000fe20000000800 */
[----:B------:R-:W-:Y:S01]  /*1410*/  ULEA UR5, UR5, UR44, 0xb ;  /* 0x0000002c05057291 */ /* 0x000fe2000f8e583f */
[----:B------:R-:W-:-:S03]  /*1420*/  ISETP.LT.AND P0, PT, RZ, UR4, PT ;  /* 0x00000004ff007c0c */ /* 0x000fc6000bf01270 */
[----:B------:R-:W-:-:S04]  /*1430*/  UIADD3 UR5, UR5, 0x180, URZ ;  /* 0x0000018005057890 */ /* 0x000fc8000fffe03f */
[----:B------:R-:W-:-:S04]  /*1440*/  USHF.R.U32.HI UR5, URZ, 0x4, UR5 ;  /* 0x000000043f057899 */ /* 0x000fc80008011605 */
[----:B------:R-:W-:Y:S02]  /*1450*/  ULOP3.LUT UR43, UR5, 0x3fff, URZ, 0xc0, !UPT ;  /* 0x00003fff052b7892 */ /* 0x000fe4000f8ec03f */
[----:B-1----:R-:W-:Y:S10]  /*1460*/  @P0 BRA `(.L_x_18) ;  /* 0x0000000000400947 */ /* 0x002ff40003800000 */
[----:B------:R-:W-:Y:S01]  /*1470*/  MOV R0, 0x0 ;  /* 0x0000000000007802 */ /* 0x000fe20000000f00 */
[----:B------:R-:W-:Y:S01]  /*1480*/  ULDC.64 UR4, c[0x4][0x68] ;  /* 0x01001a0000047ab9 */ /* 0x000fe20000000a00 */
[----:B------:R-:W-:Y:S01]  /*1490*/  ULDC.64 UR6, c[0x4][0x8] ;  /* 0x0100020000067ab9 */ /* 0x000fe20000000a00 */
[----:B01----:R-:W-:Y:S01]  /*14a0*/  IMAD.U32 R4, RZ, RZ, UR4 ;  /* 0x00000004ff047e24 */ /* 0x003fe2000f8e00ff */
[----:B------:R0:W1:Y:S01]  /*14b0*/  LDC.64 R14, c[0x4][R0] ;  /* 0x01000000000e7b82 */ /* 0x0000620000000a00 */
[----:B------:R-:W-:Y:S01]  /*14c0*/  IMAD.U32 R5, RZ, RZ, UR5 ;  /* 0x00000005ff057e24 */ /* 0x000fe2000f8e00ff */
[----:B------:R-:W-:Y:S01]  /*14d0*/  ULDC.64 UR4, c[0x4][0x70] ;  /* 0x01001c0000047ab9 */ /* 0x000fe20000000a00 */
[----:B------:R-:W-:Y:S02]  /*14e0*/  IMAD.U32 R10, RZ, RZ, UR6 ;  /* 0x00000006ff0a7e24 */ /* 0x000fe4000f8e00ff */
[----:B------:R-:W-:Y:S02]  /*14f0*/  IMAD.U32 R6, RZ, RZ, UR4 ;  /* 0x00000004ff067e24 */ /* 0x000fe4000f8e00ff */
[----:B------:R-:W-:-:S02]  /*1500*/  IMAD.U32 R7, RZ, RZ, UR5 ;  /* 0x00000005ff077e24 */ /* 0x000fc4000f8e00ff */
[----:B------:R-:W-:Y:S02]  /*1510*/  IMAD.U32 R11, RZ, RZ, UR7 ;  /* 0x00000007ff0b7e24 */ /* 0x000fe4000f8e00ff */
[----:B------:R-:W-:Y:S02]  /*1520*/  IMAD.MOV.U32 R8, RZ, RZ, 0x1e1 ;  /* 0x000001e1ff087424 */ /* 0x000fe400078e00ff */
[----:B------:R-:W-:Y:S02]  /*1530*/  IMAD.MOV.U32 R12, RZ, RZ, 0x1 ;  /* 0x00000001ff0c7424 */ /* 0x000fe400078e00ff */
[----:B0-----:R-:W-:-:S07]  /*1540*/  IMAD.MOV.U32 R13, RZ, RZ, RZ ;  /* 0x000000ffff0d7224 */ /* 0x001fce00078e00ff */
[----:B------:R-:W-:-:S07]  /*1550*/  LEPC R20, `(.L_x_18) ;  /* 0x000000001014794e */ /* 0x000fce0000000000 */
[----:B-1---5:R-:W-:Y:S05]  /*1560*/  CALL.ABS.NOINC R14 ;  /* 0x000000000e007343 */ /* 0x022fea0003c00000 */
.L_x_18:
[----:B------:R-:W-:-:S04]  /*1570*/  LOP3.LUT R0, R19, 0x1, RZ, 0xfc, !PT ;  /* 0x0000000113007812 */ /* 0x000fc800078efcff */
[----:B------:R-:W-:-:S13]  /*1580*/  ISETP.NE.AND P0, PT, R0, 0x3, PT ;  /* 0x000000030000780c */ /* 0x000fda0003f05270 */
[----:B------:R-:W-:Y:S05]  /*1590*/  @!P0 BRA `(.L_x_19) ;  /* 0x0000000000048947 */ /* 0x000fea0003800000 */
[----:B------:R-:W-:Y:S01]  /*15a0*/  BPT.TRAP 0x1 ;  /* 0x000000040000795c */ /* 0x000fe20000300000 */
.L_x_19:
[----:B------:R-:W-:Y:S02]  /*15b0*/  IMAD.U32 R3, RZ, RZ, UR39 ;  /* 0x00000027ff037e24 */ /* 0x000fe4000f8e00ff */
[----:B------:R-:W-:-:S03]  /*15c0*/  IMAD.U32 R0, RZ, RZ, UR38 ;  /* 0x00000026ff007e24 */ /* 0x000fc6000f8e00ff */
[----:B------:R-:W-:Y:S02]  /*15d0*/  LEA R3, R3, UR44, 0x3 ;  /* 0x0000002c03037c11 */ /* 0x000fe4000f8e18ff */
[----:B------:R-:W-:-:S04]  /*15e0*/  SHF.L.U32 R0, R0, 0x1f, RZ ;  /* 0x0000001f00007819 */ /* 0x000fc800000006ff */
[----:B------:R2:W3:Y:S01]  /*15f0*/  SYNCS.PHASECHK.TRANS64.TRYWAIT P1, [R3+URZ], R0 ;  /* 0x00000000030075a7 */ /* 0x0004e2000802017f */
[----:B------:R-:W-:Y:S05]  /*1600*/  @!P0 BRA `(.L_x_20) ;  /* 0x0000000000048947 */ /* 0x000fea0003800000 */
[----:B------:R-:W-:Y:S01]  /*1610*/  BPT.TRAP 0x1 ;  /* 0x000000040000795c */ /* 0x000fe20000300000 */
.L_x_20:
[----:B---3--:R-:W-:Y:S05]  /*1620*/  @P1 BRA `(.L_x_21) ;  /* 0x0000000000081947 */ /* 0x008fea0003800000 */
[----:B------:R-:W3:Y:S02]  /*1630*/  SYNCS.PHASECHK.TRANS64.TRYWAIT P1, [R3+URZ], R0 ;  /* 0x00000000030075a7 */ /* 0x000ee4000802017f */
[----:B---3--:R-:W-:Y:S05]  /*1640*/  @!P1 BRA `(.L_x_22) ;  /* 0x0000004c004c9947 */ /* 0x008fea0003800000 */
.L_x_21:
[----:B------:R-:W-:-:S04]  /*1650*/  UISETP.LT.AND UP0, UPT, UR42, 0x1, UPT ;  /* 0x000000012a00788c */ /* 0x000fc8000bf01270 */
[----:B------:R-:W-:-:S06]  /*1660*/  USEL UR4, UR42, 0x1, UP0 ;  /* 0x000000012a047887 */ /* 0x000fcc0008000000 */
[----:B--23--:R-:W-:Y:S01]  /*1670*/  IMAD.U32 R0, RZ, RZ, UR4 ;  /* 0x00000004ff007e24 */ /* 0x00cfe2000f8e00ff */
[----:B------:R-:W-:Y:S05]  /*1680*/  WARPSYNC.ALL ;  /* 0x0000000000007948 */ /* 0x000fea0003800000 */
[----:B------:R-:W-:-:S04]  /*1690*/  IADD3 R0, -R0, UR42, RZ ;  /* 0x0000002a00007c10 */ /* 0x000fc8000fffe1ff */
[----:B------:R-:W-:Y:S01]  /*16a0*/  ISETP.GE.AND P1, PT, R0, 0x1, PT ;  /* 0x000000010000780c */ /* 0x000fe20003f26270 */
[----:B------:R-:W-:Y:S01]  /*16b0*/  UIADD3 UR4, UR44, 0x34180, URZ ;  /* 0x000341802c047890 */ /* 0x000fe2000fffe03f */
[----:B------:R-:W-:Y:S01]  /*16c0*/  WARPGROUP.ARRIVE ;  /* 0x00000000000079c5 */ /* 0x000fe20000000000 */
[----:B------:R-:W-:Y:S01]  /*16d0*/  UMOV UR9, 0xc0000010 ;  /* 0xc000001000097882 */ /* 0x000fe20000000000 */
[----:B------:R-:W-:Y:S01]  /*16e0*/  UMOV UR11, 0xc0000010 ;  /* 0xc0000010000b7882 */ /* 0x000fe20000000000 */
[----:B------:R-:W-:-:S04]  /*16f0*/  USHF.R.U32.HI UR4, URZ, 0x4, UR4 ;  /* 0x000000043f047899 */ /* 0x000fc80008011604 */
[----:B------:R-:W-:Y:S02]  /*1700*/  ULOP3.LUT UR5, UR4, 0x3fff, URZ, 0xc0, !UPT ;  /* 0x00003fff04057892 */ /* 0x000fe4000f8ec03f */
[----:B------:R-:W-:Y:S02]  /*1710*/  ULOP3.LUT UR4, UR43, 0x10000, URZ, 0xfc, !UPT ;  /* 0x000100002b047892 */ /* 0x000fe4000f8efc3f */
[----:B------:R-:W-:Y:S02]  /*1720*/  ULOP3.LUT UR5, UR5, 0x10000, URZ, 0xfc, !UPT ;  /* 0x0001000005057892 */ /* 0x000fe4000f8efc3f */
[----:B------:R-:W-:Y:S02]  /*1730*/  ULEA UR8, UR39, UR4, 0xa ;  /* 0x0000000427087291 */ /* 0x000fe4000f8e503f */
[----:B------:R-:W-:Y:S02]  /*1740*/  ULEA UR10, UR39, UR5, 0x5 ;  /* 0x00000005270a7291 */ /* 0x000fe4000f8e283f */
[----:B------:R-:W-:-:S02]  /*1750*/  UIADD3 UR6, UR8, 0x100, URZ ;  /* 0x0000010008067890 */ /* 0x000fc4000fffe03f */
[----:B------:R-:W-:Y:S02]  /*1760*/  UIADD3 UR7, UR8, 0x200, URZ ;  /* 0x0000020008077890 */ /* 0x000fe4000fffe03f */
[----:B------:R-:W-:-:S03]  /*1770*/  UIADD3 UR12, UR8, 0x300, URZ ;  /* 0x00000300080c7890 */ /* 0x000fc6000fffe03f */
[----:B------:R-:W-:Y:S01]  /*1780*/  IGMMA.64x16x32.S8.S8 R48, gdesc[UR8], RZ, !UPT, gsb0 ;  /* 0x00600000083079f1 */ /* 0x000fe2000c0410ff */
[----:B------:R-:W-:Y:S01]  /*1790*/  UMOV UR8, UR6 ;  /* 0x0000000600087c82 */ /* 0x000fe20008000000 */
[----:B------:R-:W-:Y:S01]  /*17a0*/  UMOV UR9, 0xc0000010 ;  /* 0xc000001000097882 */ /* 0x000fe20000000000 */
[----:B------:R-:W-:Y:S02]  /*17b0*/  WARPGROUP.DEPBAR.LE gsb0, 0x0 ;  /* 0x00008000000079c5 */ /* 0x000fe40000010000 */
[----:B------:R-:W-:-:S06]  /*17c0*/  WARPGROUP.ARRIVE ;  /* 0x00000000000079c5 */ /* 0x000fcc0000000000 */
        /* <DEDUP_REMOVED lines=10> */
[----:B------:R-:W-:Y:S03]  /*1870*/  IGMMA.64x16x32.S8.S8 R24, gdesc[UR8], RZ, !UPT, gsb0 ;  /* 0x00600000081879f1 */ /* 0x000fe6000c0410ff */
[----:B------:R-:W-:Y:S02]  /*1880*/  WARPGROUP.DEPBAR.LE gsb0, 0x0 ;  /* 0x00008000000079c5 */ /* 0x000fe40000010000 */
[----:B------:R-:W-:Y:S05]  /*1890*/  @!P1 BRA `(.L_x_23) ;  /* 0x0000000400089947 */ /* 0x000fea0003800000 */
[----:B------:R-:W-:Y:S02]  /*18a0*/  UIADD3 UR6, UR39, 0x1, URZ ;  /* 0x0000000127067890 */ /* 0x000fe4000fffe03f */
[----:B------:R-:W-:Y:S02]  /*18b0*/  IMAD.U32 R3, RZ, RZ, UR39 ;  /* 0x00000027ff037e24 */ /* 0x000fe4000f8e00ff */
[----:B------:R-:W-:-:S04]  /*18c0*/  UISETP.NE.AND UP0, UPT, UR6, 0xd, UPT ;  /* 0x0000000d0600788c */ /* 0x000fc8000bf05270 */
[----:B------:R-:W-:Y:S02]  /*18d0*/  USEL UR7, URZ, 0x1, UP0 ;  /* 0x000000013f077887 */ /* 0x000fe40008000000 */
[----:B------:R-:W-:Y:S02]  /*18e0*/  USEL UR6, UR6, URZ, UP0 ;  /* 0x0000003f06067287 */ /* 0x000fe40008000000 */
[----:B------:R-:W-:-:S06]  /*18f0*/  ULOP3.LUT UR7, UR38, UR7, URZ, 0x3c, !UPT ;  /* 0x0000000726077292 */ /* 0x000fcc000f8e3c3f */
[----:B------:R-:W-:-:S07]  /*1900*/  IMAD.U32 R6, RZ, RZ, UR7 ;  /* 0x00000007ff067e24 */ /* 0x000fce000f8e00ff */
.L_x_30:
[----:B------:R-:W-:Y:S05]  /*1910*/  @!P0 BRA `(.L_x_24) ;  /* 0x0000000000048947 */ /* 0x000fea0003800000 */
[----:B------:R-:W-:Y:S01]  /*1920*/  BPT.TRAP 0x1 ;  /* 0x000000040000795c */ /* 0x000fe20000300000 */
.L_x_24:
[----:B------:R-:W2:Y:S01]  /*1930*/  S2UR UR8, SR_CgaCtaId ;  /* 0x00000000000879c3 */ /* 0x000ea20000008800 */
[----:B------:R-:W-:Y:S01]  /*1940*/  UMOV UR7, 0x400 ;  /* 0x0000040000077882 */ /* 0x000fe20000000000 */
[----:B01----:R-:W-:Y:S01]  /*1950*/  SHF.L.U32 R4, R6, 0x1f, RZ ;  /* 0x0000001f06047819 */ /* 0x003fe200000006ff */
[----:B--2---:R-:W-:-:S04]  /*1960*/  ULEA UR14, UR8, UR7, 0x18 ;  /* 0x00000007080e7291 */ /* 0x004fc8000f8ec03f */
[----:B------:R-:W-:-:S09]  /*1970*/  ULEA UR7, UR6, UR14, 0x3 ;  /* 0x0000000e06077291 */ /* 0x000fd2000f8e183f */
[----:B------:R0:W1:Y:S01]  /*1980*/  SYNCS.PHASECHK.TRANS64.TRYWAIT P1, [UR7], R4 ;  /* 0x00000004ff0075a7 */ /* 0x0000620008020147 */
[----:B------:R-:W-:Y:S05]  /*1990*/  @!P0 BRA `(.L_x_25) ;  /* 0x0000000000048947 */ /* 0x000fea0003800000 */
[----:B------:R-:W-:Y:S01]  /*19a0*/  BPT.TRAP 0x1 ;  /* 0x000000040000795c */ /* 0x000fe20000300000 */
.L_x_25:
[----:B-1----:R-:W-:Y:S05]  /*19b0*/  @P1 BRA `(.L_x_26) ;  /* 0x0000000000081947 */ /* 0x002fea0003800000 */
[----:B------:R-:W1:Y:S02]  /*19c0*/  SYNCS.PHASECHK.TRANS64.TRYWAIT P1, [UR7], R4 ;  /* 0x00000004ff0075a7 */ /* 0x000e640008020147 */
[----:B-1----:R-:W-:Y:S05]  /*19d0*/  @!P1 BRA `(.L_x_27) ;  /* 0x00000048007c9947 */ /* 0x002fea0003800000 */
.L_x_26:
[----:B------:R-:W-:Y:S01]  /*19e0*/  ULEA UR10, UR6, UR5, 0x5 ;  /* 0x00000005060a7291 */ /* 0x000fe2000f8e283f */
[----:B------:R-:W-:Y:S01]  /*19f0*/  WARPGROUP.ARRIVE ;  /* 0x00000000000079c5 */ /* 0x000fe20000000000 */
[----:B------:R-:W-:Y:S01]  /*1a00*/  ULEA UR8, UR6, UR4, 0xa ;  /* 0x0000000406087291 */ /* 0x000fe2000f8e503f */
[----:B------:R-:W-:Y:S01]  /*1a10*/  UMOV UR11, 0xc0000010 ;  /* 0xc0000010000b7882 */ /* 0x000fe20000000000 */
[----:B------:R-:W-:Y:S02]  /*1a20*/  UMOV UR9, 0xc0000010 ;  /* 0xc000001000097882 */ /* 0x000fe40000000000 */
[----:B------:R-:W-:Y:S02]  /*1a30*/  UIADD3 UR7, UR8, 0x100, URZ ;  /* 0x0000010008077890 */ /* 0x000fe4000fffe03f */
[----:B------:R-:W-:Y:S02]  /*1a40*/  UIADD3 UR12, UR8, 0x200, URZ ;  /* 0x00000200080c7890 */ /* 0x000fe4000fffe03f */
[----:B------:R-:W-:-:S02]  /*1a50*/  UIADD3 UR13, UR8, 0x300, URZ ;  /* 0x00000300080d7890 */ /* 0x000fc4000fffe03f */
[----:B------:R-:W-:Y:S01]  /*1a60*/  IGMMA.64x16x32.S8.S8 R48, gdesc[UR8], R48, gsb0 ;  /* 0x00600000083079f1 */ /* 0x000fe20008041030 */
[----:B------:R-:W-:Y:S01]  /*1a70*/  UMOV UR9, 0xc0000010 ;  /* 0xc000001000097882 */ /* 0x000fe20000000000 */
[----:B------:R-:W-:Y:S01]  /*1a80*/  UMOV UR8, UR7 ;  /* 0x0000000700087c82 */ /* 0x000fe20008000000 */
[----:B------:R-:W-:Y:S02]  /*1a90*/  WARPGROUP.DEPBAR.LE gsb0, 0x0 ;  /* 0x00008000000079c5 */ /* 0x000fe40000010000 */
[----:B------:R-:W-:-:S06]  /*1aa0*/  WARPGROUP.ARRIVE ;  /* 0x00000000000079c5 */ /* 0x000fcc0000000000 */
[----:B------:R-:W-:Y:S01]  /*1ab0*/  IGMMA.64x16x32.S8.S8 R40, gdesc[UR8], R40, gsb0 ;  /* 0x00600000082879f1 */ /* 0x000fe20008041028 */
[----:B------:R-:W-:Y:S01]  /*1ac0*/  UMOV UR8, UR12 ;  /* 0x0000000c00087c82 */ /* 0x000fe20008000000 */
[----:B------:R-:W-:Y:S01]  /*1ad0*/  UMOV UR9, 0xc0000010 ;  /* 0xc000001000097882 */ /* 0x000fe20000000000 */
[----:B------:R-:W-:Y:S02]  /*1ae0*/  WARPGROUP.DEPBAR.LE gsb0, 0x0 ;  /* 0x00008000000079c5 */ /* 0x000fe40000010000 */
[----:B------:R-:W-:-:S06]  /*1af0*/  WARPGROUP.ARRIVE ;  /* 0x00000000000079c5 */ /* 0x000fcc0000000000 */
[----:B------:R-:W-:Y:S01]  /*1b00*/  IGMMA.64x16x32.S8.S8 R32, gdesc[UR8], R32, gsb0 ;  /* 0x00600000082079f1 */ /* 0x000fe20008041020 */
[----:B------:R-:W-:Y:S01]  /*1b10*/  UMOV UR8, UR13 ;  /* 0x0000000d00087c82 */ /* 0x000fe20008000000 */
[----:B------:R-:W-:Y:S01]  /*1b20*/  UMOV UR9, 0xc0000010 ;  /* 0xc000001000097882 */ /* 0x000fe20000000000 */
[----:B------:R-:W-:Y:S02]  /*1b30*/  WARPGROUP.DEPBAR.LE gsb0, 0x0 ;  /* 0x00008000000079c5 */ /* 0x000fe40000010000 */
[----:B------:R-:W-:-:S06]  /*1b40*/  WARPGROUP.ARRIVE ;  /* 0x00000000000079c5 */ /* 0x000fcc0000000000 */
[----:B------:R-:W-:Y:S03]  /*1b50*/  IGMMA.64x16x32.S8.S8 R24, gdesc[UR8], R24, gsb0 ;  /* 0x00600000081879f1 */ /* 0x000fe60008041018 */
[----:B------:R-:W-:Y:S02]  /*1b60*/  WARPGROUP.DEPBAR.LE gsb0, 0x0 ;  /* 0x00008000000079c5 */ /* 0x000fe40000010000 */
[----:B------:R-:W-:Y:S05]  /*1b70*/  @!P0 BRA `(.L_x_28) ;  /* 0x0000000000048947 */ /* 0x000fea0003800000 */
[----:B------:R-:W-:Y:S01]  /*1b80*/  BPT.TRAP 0x1 ;  /* 0x000000040000795c */ /* 0x000fe20000300000 */
.L_x_28:
[----:B------:R-:W-:-:S13]  /*1b90*/  ISETP.NE.AND P1, PT, R23, RZ, PT ;  /* 0x000000ff1700720c */ /* 0x000fda0003f25270 */
[----:B01----:R-:W-:-:S05]  /*1ba0*/  @P1 LEA R4, R3, UR14, 0x3 ;  /* 0x0000000e03041c11 */ /* 0x003fca000f8e18ff */
[----:B------:R-:W-:-:S05]  /*1bb0*/  @P1 VIADD R5, R4, 0x68 ;  /* 0x0000006804051836 */ /* 0x000fca0000000000 */
[----:B------:R-:W-:-:S04]  /*1bc0*/  @P1 PRMT R5, R22, 0x654, R5 ;  /* 0x0000065416051816 */ /* 0x000fc80000000005 */
[----:B------:R0:W-:Y:S01]  /*1bd0*/  @P1 SYNCS.ARRIVE.TRANS64.RED.A1T0 RZ, [R5+URZ], RZ ;  /* 0x000000ff05ff19a7 */ /* 0x0001e2000810043f */
[----:B------:R-:W-:-:S13]  /*1be0*/  ISETP.GT.U32.AND P1, PT, R19, 0x1, PT ;  /* 0x000000011300780c */ /* 0x000fda0003f24070 */
[----:B0-----:R-:W-:Y:S05]  /*1bf0*/  @P1 BRA `(.L_x_29) ;  /* 0x0000000000041947 */ /* 0x001fea0003800000 */
[----:B------:R-:W-:Y:S01]  /*1c00*/  BPT.TRAP 0x1 ;  /* 0x000000040000795c */ /* 0x000fe20000300000 */
.L_x_29:
[----:B------:R-:W-:Y:S01]  /*1c10*/  UIADD3 UR6, UR6, 0x1, URZ ;  /* 0x0000000106067890 */ /* 0x000fe2000fffe03f */
[C---:B------:R-:W-:Y:S01]  /*1c20*/  ISETP.GT.AND P2, PT, R0.reuse, 0x1, PT ;  /* 0x000000010000780c */ /* 0x040fe20003f44270 */
[----:B------:R-:W-:Y:S02]  /*1c30*/  VIADD R3, R3, 0x1 ;  /* 0x0000000103037836 */ /* 0x000fe40000000000 */
[----:B------:R-:W-:Y:S01]  /*1c40*/  UISETP.NE.AND UP0, UPT, UR6, 0xd, UPT ;  /* 0x0000000d0600788c */ /* 0x000fe2000bf05270 */
[----:B------:R-:W-:Y:S02]  /*1c50*/  VIADD R0, R0, 0xffffffff ;  /* 0xffffffff00007836 */ /* 0x000fe40000000000 */
[C---:B------:R-:W-:Y:S01]  /*1c60*/  ISETP.NE.AND P1, PT, R3.reuse, 0xd, PT ;  /* 0x0000000d0300780c */ /* 0x040fe20003f25270 */
[----:B------:R-:W-:Y:S02]  /*1c70*/  USEL UR7, URZ, 0x1, UP0 ;  /* 0x000000013f077887 */ /* 0x000fe40008000000 */
[----:B------:R-:W-:Y:S01]  /*1c80*/  USEL UR6, UR6, URZ, UP0 ;  /* 0x0000003f06067287 */ /* 0x000fe20008000000 */
[----:B------:R-:W-:-:S03]  /*1c90*/  SEL R3, R3, RZ, P1 ;  /* 0x000000ff03037207 */ /* 0x000fc60000800000 */
[----:B------:R-:W-:Y:S01]  /*1ca0*/  LOP3.LUT R6, R6, UR7, RZ, 0x3c, !PT ;  /* 0x0000000706067c12 */ /* 0x000fe2000f8e3cff */
[----:B------:R-:W-:Y:S07]  /*1cb0*/  @P2 BRA `(.L_x_30) ;  /* 0xfffffffc00142947 */ /* 0x000fee000383ffff */
.L_x_23:
[----:B------:R-:W2:Y:S02]  /*1cc0*/  LDC R0, c[0x0][0x28c] ;  /* 0x0000a300ff007b82 */ /* 0x000ea40000000800 */
[----:B--2---:R-:W-:-:S13]  /*1cd0*/  ISETP.GE.AND P1, PT, R0, 0x1, PT ;  /* 0x000000010000780c */ /* 0x004fda0003f26270 */
[----:B------:R-:W-:Y:S05]  /*1ce0*/  @!P1 BRA `(.L_x_31) ;  /* 0x00000000005c9947 */ /* 0x000fea0003800000 */
[----:B------:R-:W-:Y:S05]  /*1cf0*/  @!P0 BRA `(.L_x_32) ;  /* 0x0000000000048947 */ /* 0x000fea0003800000 */
[----:B------:R-:W-:Y:S01]  /*1d00*/  BPT.TRAP 0x1 ;  /* 0x000000040000795c */ /* 0x000fe20000300000 */
.L_x_32:
[----:B------:R-:W-:Y:S01]  /*1d10*/  ISETP.NE.AND P0, PT, R23, RZ, PT ;  /* 0x000000ff1700720c */ /* 0x000fe20003f05270 */
[----:B------:R-:W-:Y:S01]  /*1d20*/  BSSY B0, `(.L_x_33) ;  /* 0x0000011000007945 */ /* 0x000fe20003800000 */
[----:B------:R-:W-:-:S11]  /*1d30*/  ISETP.GT.U32.AND P1, PT, R19, 0x1, PT ;  /* 0x000000011300780c */ /* 0x000fd60003f24070 */
[----:B------:R-:W-:Y:S05]  /*1d40*/  @!P0 BRA `(.L_x_34) ;  /* 0x0000000000388947 */ /* 0x000fea0003800000 */
[----:B------:R-:W2:Y:S01]  /*1d50*/  S2UR UR7, SR_CgaCtaId ;  /* 0x00000000000779c3 */ /* 0x000ea20000008800 */
[----:B------:R-:W-:-:S04]  /*1d60*/  UISETP.LT.AND UP0, UPT, UR42, 0x1, UPT ;  /* 0x000000012a00788c */ /* 0x000fc8000bf01270 */
[----:B------:R-:W-:-:S04]  /*1d70*/  USEL UR6, UR42, 0x1, UP0 ;  /* 0x000000012a067887 */ /* 0x000fc80008000000 */
[----:B------:R-:W-:-:S04]  /*1d80*/  UIADD3 UR6, UR39, UR42, -UR6 ;  /* 0x0000002a27067290 */ /* 0x000fc8000fffe806 */
[----:B------:R-:W-:-:S04]  /*1d90*/  UIMAD.WIDE.U32 UR4, UR6, 0x4ec4ec4f, URZ ;  /* 0x4ec4ec4f060478a5 */ /* 0x000fc8000f8e003f */
[----:B------:R-:W-:-:S03]  /*1da0*/  USHF.R.U32.HI UR4, URZ, 0x2, UR5 ;  /* 0x000000023f047899 */ /* 0x000fc60008011605 */
[----:B------:R-:W-:Y:S01]  /*1db0*/  UMOV UR5, 0x400 ;  /* 0x0000040000057882 */ /* 0x000fe20000000000 */
[----:B------:R-:W-:Y:S02]  /*1dc0*/  UIMAD UR6, UR4, -0xd, UR6 ;  /* 0xfffffff3040678a4 */ /* 0x000fe4000f8e0206 */
[----:B--2---:R-:W-:-:S04]  /*1dd0*/  ULEA UR5, UR7, UR5, 0x18 ;  /* 0x0000000507057291 */ /* 0x004fc8000f8ec03f */
[----:B------:R-:W-:-:S04]  /*1de0*/  ULEA UR6, UR6, UR5, 0x3 ;  /* 0x0000000506067291 */ /* 0x000fc8000f8e183f */
[----:B------:R-:W-:-:S06]  /*1df0*/  UIADD3 UR6, UR6, 0x68, URZ ;  /* 0x0000006806067890 */ /* 0x000fcc000fffe03f */
[----:B------:R-:W-:-:S05]  /*1e00*/  IMAD.U32 R3, RZ, RZ, UR6 ;  /* 0x00000006ff037e24 */ /* 0x000fca000f8e00ff */
[----:B------:R-:W-:-:S04]  /*1e10*/  PRMT R0, R22, 0x654, R3 ;  /* 0x0000065416007816 */ /* 0x000fc80000000003 */
[----:B------:R2:W-:Y:S03]  /*1e20*/  SYNCS.ARRIVE.TRANS64.RED.A1T0 RZ, [R0+URZ], RZ ;  /* 0x000000ff00ff79a7 */ /* 0x0005e6000810043f */
.L_x_34:
[----:B------:R-:W-:Y:S05]  /*1e30*/  BSYNC B0 ;  /* 0x0000000000007941 */ /* 0x000fea0003800000 */
.L_x_33:
[----:B------:R-:W-:Y:S05]  /*1e40*/  @P1 BRA `(.L_x_31) ;  /* 0x0000000000041947 */ /* 0x000fea0003800000 */
[----:B------:R-:W-:Y:S01]  /*1e50*/  BPT.TRAP 0x1 ;  /* 0x000000040000795c */ /* 0x000fe20000300000 */
.L_x_31:
[----:B------:R-:W3:Y:S01]  /*1e60*/  LDC R7, c[0x0][0x288] ;  /* 0x0000a200ff077b82 */ /* 0x000ee20000000800 */
[--C-:B--2---:R-:W-:Y:S01]  /*1e70*/  SHF.R.U32.HI R0, RZ, 0x2, R18.reuse ;  /* 0x00000002ff007819 */ /* 0x104fe20000011612 */
[----:B------:R-:W-:Y:S01]  /*1e80*/  IMAD.SHL.U32 R10, R60, 0x10, RZ ;  /* 0x000000103c0a7824 */ /* 0x000fe200078e00ff */
[----:B01----:R-:W-:Y:S01]  /*1e90*/  LOP3.LUT R4, R18, 0x60, RZ, 0xc0, !PT ;  /* 0x0000006012047812 */ /* 0x003fe200078ec0ff */
[----:B------:R-:W-:Y:S01]  /*1ea0*/  UIADD3 UR39, UR42, UR39, URZ ;  /* 0x000000272a277290 */ /* 0x000fe2000fffe03f */
[----:B------:R-:W-:Y:S01]  /*1eb0*/  SHF.R.U32.HI R5, RZ, 0x7, R18 ;  /* 0x00000007ff057819 */ /* 0x000fe20000011612 */
[----:B------:R-:W-:Y:S01]  /*1ec0*/  ULDC UR7, c[0x0][0x284] ;  /* 0x0000a10000077ab9 */ /* 0x000fe20000000800 */
[----:B------:R-:W-:Y:S01]  /*1ed0*/  LOP3.LUT R3, R0, 0x7, RZ, 0xc0, !PT ;  /* 0x0000000700037812 */ /* 0x000fe200078ec0ff */
[----:B------:R-:W-:Y:S01]  /*1ee0*/  UISETP.GT.U32.AND UP0, UPT, UR39, 0xc, UPT ;  /* 0x0000000c2700788c */ /* 0x000fe2000bf04070 */
[----:B------:R-:W-:Y:S01]  /*1ef0*/  SHF.R.U32.HI R8, RZ, 0x1, R4 ;  /* 0x00000001ff087819 */ /* 0x000fe20000011604 */
[----:B------:R-:W-:Y:S01]  /*1f00*/  UISETP.GE.U32.AND UP1, UPT, UR42, 0xd, UPT ;  /* 0x0000000d2a00788c */ /* 0x000fe2000bf26070 */
[----:B------:R-:W-:Y:S01]  /*1f10*/  LOP3.LUT R0, R5, 0x1, RZ, 0xc0, !PT ;  /* 0x0000000105007812 */ /* 0x000fe200078ec0ff */
[----:B------:R-:W-:Y:S01]  /*1f20*/  UISETP.LT.U32.AND UP0, UPT, UR42, 0xd, UP0 ;  /* 0x0000000d2a00788c */ /* 0x000fe20008701070 */
[----:B------:R-:W-:Y:S01]  /*1f30*/  IADD3 R5, RZ, -R8, -R3 ;  /* 0x80000008ff057210 */ /* 0x000fe20007ffe803 */
[----:B------:R-:W-:Y:S01]  /*1f40*/  UIMAD.WIDE.U32 UR4, UR39, 0x4ec4ec4f, URZ ;  /* 0x4ec4ec4f270478a5 */ /* 0x000fe2000f8e003f */
[----:B------:R-:W-:Y:S01]  /*1f50*/  LOP3.LUT R4, R18, 0x3, RZ, 0xc0, !PT ;  /* 0x0000000312047812 */ /* 0x000fe200078ec0ff */
[C---:B------:R-:W-:Y:S01]  /*1f60*/  IMAD.SHL.U32 R6, R0.reuse, 0x40, RZ ;  /* 0x0000004000067824 */ /* 0x040fe200078e00ff */
[----:B------:R-:W-:Y:S01]  /*1f70*/  SHF.R.S32.HI R14, RZ, 0x1f, R61 ;  /* 0x0000001fff0e7819 */ /* 0x000fe2000001143d */
[----:B------:R-:W-:Y:S01]  /*1f80*/  IMAD R9, R0, -0x40, R5 ;  /* 0xffffffc000097824 */ /* 0x000fe200078e0205 */
[----:B------:R-:W-:Y:S01]  /*1f90*/  USEL UR6, URZ, 0x1, !UP0 ;  /* 0x000000013f067887 */ /* 0x000fe2000c000000 */
[----:B------:R-:W-:Y:S01]  /*1fa0*/  IMAD.SHL.U32 R0, R18, 0x2, RZ ;  /* 0x0000000212007824 */ /* 0x000fe200078e00ff */
[----:B------:R-:W-:Y:S01]  /*1fb0*/  LOP3.LUT R3, R6, 0x40, R3, 0xe2, !PT ;  /* 0x0000004006037812 */ /* 0x000fe200078ee203 */
[----:B------:R-:W-:Y:S01]  /*1fc0*/  ULDC.64 UR8, c[0x0][0x5d0] ;  /* 0x0001740000087ab9 */ /* 0x000fe20000000a00 */
[----:B------:R-:W-:Y:S01]  /*1fd0*/  USHF.R.U32.HI UR4, URZ, 0x2, UR5 ;  /* 0x000000023f047899 */ /* 0x000fe20008011605 */
[----:B---3--:R-:W-:Y:S01]  /*1fe0*/  ISETP.GE.AND P0, PT, R10, R7, PT ;  /* 0x000000070a00720c */ /* 0x008fe20003f06270 */
[----:B------:R-:W-:Y:S01]  /*1ff0*/  IMAD R13, R4, -0x2, R7 ;  /* 0xfffffffe040d7824 */ /* 0x000fe200078e0207 */
[----:B------:R-:W-:Y:S01]  /*2000*/  LOP3.LUT R21, R0, 0x6, RZ, 0xc0, !PT ;  /* 0x0000000600157812 */ /* 0x000fe200078ec0ff */
[C---:B------:R-:W-:Y:S01]  /*2010*/  IMAD.SHL.U32 R0, R59.reuse, 0x200, RZ ;  /* 0x000002003b007824 */ /* 0x040fe200078e00ff */
[----:B------:R-:W-:Y:S01]  /*2020*/  ULOP3.LUT UR38, UR38, UR6, URZ, 0x3c, !UPT ;  /* 0x0000000626267292 */ /* 0x000fe2000f8e3c3f */
[----:B------:R-:W-:Y:S01]  /*2030*/  IMAD.WIDE R6, R59, 0x200, RZ ;  /* 0x000002003b067825 */ /* 0x000fe200078e02ff */
[----:B------:R-:W-:Y:S01]  /*2040*/  LOP3.LUT R4, R10, R21, RZ, 0xfc, !PT ;  /* 0x000000150a047212 */ /* 0x000fe200078efcff */
[----:B------:R-:W-:Y:S01]  /*2050*/  UIMAD UR39, UR4, -0xd, UR39 ;  /* 0xfffffff3042778a4 */ /* 0x000fe2000f8e0227 */
[----:B------:R-:W-:Y:S01]  /*2060*/  ISETP.GE.OR P0, PT, R0, UR7, P0 ;  /* 0x0000000700007c0c */ /* 0x000fe20008706670 */
[----:B------:R-:W-:Y:S01]  /*2070*/  IMAD R12, R14, UR8, RZ ;  /* 0x000000080e0c7c24 */ /* 0x000fe2000f8e02ff */
[----:B------:R-:W-:Y:S01]  /*2080*/  SHF.R.S32.HI R5, RZ, 0x1f, R4 ;  /* 0x0000001fff057819 */ /* 0x000fe20000011404 */
[----:B------:R-:W-:Y:S01]  /*2090*/  @UP1 ULOP3.LUT UR38, UR38, 0x1, UR4, 0x78, !UPT ;  /* 0x0000000126261892 */ /* 0x000fe2000f8e7804 */
[----:B------:R-:W-:Y:S01]  /*20a0*/  LOP3.LUT R59, R6, R3, R8, 0xfe, !PT ;  /* 0x00000003063b7212 */ /* 0x000fe200078efe08 */
[C---:B------:R-:W-:Y:S01]  /*20b0*/  IMAD R11, R61.reuse, UR9, R12 ;  /* 0x000000093d0b7c24 */ /* 0x040fe2000f8e020c */
[----:B------:R-:W-:Y:S01]  /*20c0*/  IADD3 R8, -R0, UR7, R9 ;  /* 0x0000000700087c10 */ /* 0x000fe2000fffe109 */
[----:B------:R-:W-:-:S04]  /*20d0*/  IMAD.WIDE.U32 R4, R61, UR8, R4 ;  /* 0x000000083d047c25 */ /* 0x000fc8000f8e0004 */
[----:B------:R-:W-:Y:S02]  /*20e0*/  IMAD.IADD R3, R13, 0x1, -R10 ;  /* 0x000000010d037824 */ /* 0x000fe400078e0a0a */
[----:B------:R-:W-:Y:S02]  /*20f0*/  IMAD.IADD R11, R5, 0x1, R11 ;  /* 0x00000001050b7824 */ /* 0x000fe400078e020b */
[----:B------:R-:W-:Y:S02]  /*2100*/  IMAD.MOV.U32 R0, RZ, RZ, -0x1 ;  /* 0xffffffffff007424 */ /* 0x000fe400078e00ff */
[----:B------:R-:W-:Y:S01]  /*2110*/  IMAD.MOV.U32 R10, RZ, RZ, R4 ;  /* 0x000000ffff0a7224 */ /* 0x000fe200078e0004 */
[----:B------:R-:W-:Y:S06]  /*2120*/  @P0 BRA `(.L_x_35) ;  /* 0x0000002000340947 */ /* 0x000fec0003800000 */
[----:B------:R-:W0:Y:S01]  /*2130*/  LDC.64 R4, c[0x0][0x5c8] ;  /* 0x00017200ff047b82 */ /* 0x000e220000000a00 */
[----:B-----5:R-:W-:Y:S01]  /*2140*/  ISETP.NE.AND P0, PT, R57, RZ, PT ;  /* 0x000000ff3900720c */ /* 0x020fe20003f05270 */
[----:B------:R-:W-:Y:S01]  /*2150*/  BSSY B0, `(.L_x_35) ;  /* 0x000020a000007945 */ /* 0x000fe20003800000 */
[-C--:B0-----:R-:W-:Y:S02]  /*2160*/  IMAD R12, R7, R4.reuse, RZ ;  /* 0x00000004070c7224 */ /* 0x081fe400078e02ff */
[----:B------:R-:W-:-:S04]  /*2170*/  IMAD.WIDE.U32 R62, R59, R4, R10 ;  /* 0x000000043b3e7225 */ /* 0x000fc800078e000a */
[----:B------:R-:W-:-:S04]  /*2180*/  IMAD R9, R59, R5, R12 ;  /* 0x000000053b097224 */ /* 0x000fc800078e020c */
[----:B------:R-:W-:Y:S01]  /*2190*/  IMAD.IADD R65, R63, 0x1, R9 ;  /* 0x000000013f417824 */ /* 0x000fe200078e0209 */
[----:B------:R-:W-:Y:S06]  /*21a0*/  @!P0 BRA `(.L_x_36) ;  /* 0x0000001400c88947 */ /* 0x000fec0003800000 */
[----:B------:R-:W0:Y:S01]  /*21b0*/  LDC.64 R10, c[0x0][0x5b0] ;  /* 0x00016c00ff0a7b82 */ /* 0x000e220000000a00 */
[----:B------:R-:W-:Y:S01]  /*21c0*/  IMAD R20, R60, 0x10, R21 ;  /* 0x000000103c147824 */ /* 0x000fe200078e0215 */
[----:B------:R-:W-:Y:S01]  /*21d0*/  ULDC.64 UR4, c[0x0][0x5b8] ;  /* 0x00016e0000047ab9 */ /* 0x000fe20000000a00 */
[----:B------:R-:W-:Y:S01]  /*21e0*/  ISETP.GE.AND P0, PT, R8, 0x1, PT ;  /* 0x000000010800780c */ /* 0x000fe20003f06270 */
[----:B------:R-:W-:Y:S01]  /*21f0*/  IMAD R14, R14, UR4, RZ ;  /* 0x000000040e0e7c24 */ /* 0x000fe2000f8e02ff */
[----:B------:R-:W-:Y:S01]  /*2200*/  BSSY B1, `(.L_x_37) ;  /* 0x000000f000017945 */ /* 0x000fe20003800000 */
[----:B------:R-:W-:Y:S02]  /*2210*/  SHF.R.S32.HI R21, RZ, 0x1f, R20 ;  /* 0x0000001fff157819 */ /* 0x000fe40000011414 */
[----:B------:R-:W1:Y:S01]  /*2220*/  LDC.64 R12, c[0x0][0x5a8] ;  /* 0x00016a00ff0c7b82 */ /* 0x000e620000000a00 */
[----:B------:R-:W-:Y:S01]  /*2230*/  IMAD R15, R61, UR5, R14 ;  /* 0x000000053d0f7c24 */ /* 0x000fe2000f8e020e */
[----:B------:R-:W-:Y:S01]  /*2240*/  ISETP.LT.OR P2, PT, R3, 0x1, !P0 ;  /* 0x000000010300780c */ /* 0x000fe20004741670 */
[----:B------:R-:W-:-:S04]  /*2250*/  IMAD.WIDE.U32 R20, R61, UR4, R20 ;  /* 0x000000043d147c25 */ /* 0x000fc8000f8e0014 */
[----:B------:R-:W-:Y:S02]  /*2260*/  IMAD.IADD R15, R21, 0x1, R15 ;  /* 0x00000001150f7824 */ /* 0x000fe400078e020f */
[----:B------:R-:W-:Y:S02]  /*2270*/  IMAD.MOV.U32 R14, RZ, RZ, R20 ;  /* 0x000000ffff0e7224 */ /* 0x000fe400078e0014 */
[-C--:B0-----:R-:W-:Y:S02]  /*2280*/  IMAD R64, R7, R10.reuse, RZ ;  /* 0x0000000a07407224 */ /* 0x081fe400078e02ff */
[----:B------:R-:W-:-:S04]  /*2290*/  IMAD.WIDE.U32 R60, R59, R10, R14 ;  /* 0x0000000a3b3c7225 */ /* 0x000fc800078e000e */
[----:B------:R-:W-:Y:S01]  /*22a0*/  IMAD R71, R59, R11, R64 ;  /* 0x0000000b3b477224 */ /* 0x000fe200078e0240 */
[----:B-1----:R-:W-:-:S04]  /*22b0*/  IADD3 R66, P1, R60, R12, RZ ;  /* 0x0000000c3c427210 */ /* 0x002fc80007f3e0ff */
[----:B------:R-:W-:Y:S01]  /*22c0*/  IADD3.X R67, R13, R61, R71, P1, !PT ;  /* 0x0000003d0d437210 */ /* 0x000fe20000ffe447 */
[----:B------:R-:W-:Y:S08]  /*22d0*/  @P2 BRA `(.L_x_38) ;  /* 0x0000000000042947 */ /* 0x000ff00003800000 */
[----:B------:R0:W5:Y:S02]  /*22e0*/  LDG.E.U8 R58, desc[UR36][R66.64] ;  /* 0x00000024423a7981 */ /* 0x000164000c1e1100 */
.L_x_38:
[----:B------:R-:W-:Y:S05]  /*22f0*/  BSYNC B1 ;  /* 0x0000000000017941 */ /* 0x000fea0003800000 */
.L_x_37:
[----:B-----5:R-:W-:Y:S01]  /*2300*/  LOP3.LUT R9, R58, 0xffff, RZ, 0xc0, !PT ;  /* 0x0000ffff3a097812 */ /* 0x020fe200078ec0ff */
[----:B------:R-:W-:Y:S01]  /*2310*/  ULDC.64 UR4, c[0x0][0x5c0] ;  /* 0x0001700000047ab9 */ /* 0x000fe20000000a00 */
[----:B------:R-:W-:Y:S01]  /*2320*/  ISETP.LT.OR P5, PT, R3, 0x2, !P0 ;  /* 0x000000020300780c */ /* 0x000fe200047a1670 */
[----:B------:R-:W-:Y:S01]  /*2330*/  BSSY B1, `(.L_x_39) ;  /* 0x0000012000017945 */ /* 0x000fe20003800000 */
[----:B------:R-:W-:Y:S02]  /*2340*/  PRMT R60, R9, 0x8880, RZ ;  /* 0x00008880093c7816 */ /* 0x000fe400000000ff */
[----:B------:R-:W-:Y:S02]  /*2350*/  SHF.L.U64.HI R61, R10, 0x3, R11 ;  /* 0x000000030a3d7819 */ /* 0x000fe4000001020b */
[----:B------:R-:W-:Y:S01]  /*2360*/  IADD3 R62, P1, R62, UR4, RZ ;  /* 0x000000043e3e7c10 */ /* 0x000fe2000ff3e0ff */
[----:B------:R-:W-:Y:S02]  /*2370*/  IMAD R9, R60, R57, RZ ;  /* 0x000000393c097224 */ /* 0x000fe400078e02ff */
[----:B------:R-:W-:Y:S01]  /*2380*/  IMAD.SHL.U32 R60, R10, 0x8, RZ ;  /* 0x000000080a3c7824 */ /* 0x000fe200078e00ff */
[----:B------:R-:W-:Y:S01]  /*2390*/  IADD3.X R63, R65, UR5, RZ, P1, !PT ;  /* 0x00000005413f7c10 */ /* 0x000fe20008ffe4ff */
[----:B------:R-:W-:Y:S01]  /*23a0*/  @!P2 IMAD R69, R48, R56, R9 ;  /* 0x000000383045a224 */ /* 0x000fe200078e0209 */
[----:B------:R-:W-:Y:S01]  /*23b0*/  ISETP.GE.AND P1, PT, R8, 0x9, PT ;  /* 0x000000090800780c */ /* 0x000fe20003f26270 */
[----:B------:R-:W-:-:S03]  /*23c0*/  IMAD.WIDE.U32 R64, R59, R10, R60 ;  /* 0x0000000a3b407225 */ /* 0x000fc600078e003c */
[----:B------:R1:W-:Y:S01]  /*23d0*/  @!P2 STG.E.U8 desc[UR36][R62.64], R69 ;  /* 0x000000453e00a986 */ /* 0x0003e2000c101124 */
[----:B------:R-:W-:Y:S01]  /*23e0*/  ISETP.LT.OR P2, PT, R3, 0x1, !P1 ;  /* 0x000000010300780c */ /* 0x000fe20004f41670 */
[----:B------:R-:W-:Y:S01]  /*23f0*/  IMAD.IADD R68, R71, 0x1, R65 ;  /* 0x0000000147447824 */ /* 0x000fe200078e0241 */
[----:B------:R-:W-:Y:S01]  /*2400*/  IADD3 R64, P3, P4, R20, R12, R64 ;  /* 0x0000000c14407210 */ /* 0x000fe20007c7e040 */
[----:B------:R-:W-:-:S12]  /*2410*/  @P5 BRA `(.L_x_40) ;  /* 0x00000000000c5947 */ /* 0x000fd80003800000 */
[----:B------:R-:W2:Y:S02]  /*2420*/  LDG.E.U8 R58, desc[UR36][R66.64+0x1] ;  /* 0x00000124423a7981 */ /* 0x000ea4000c1e1100 */
[----:B--2---:R-:W-:-:S05]  /*2430*/  PRMT R48, R58, 0x8880, RZ ;  /* 0x000088803a307816 */ /* 0x004fca00000000ff */
[----:B------:R-:W-:-:S07]  /*2440*/  IMAD R9, R48, R57, RZ ;  /* 0x0000003930097224 */ /* 0x000fce00078e02ff */
.L_x_40:
[----:B------:R-:W-:Y:S05]  /*2450*/  BSYNC B1 ;  /* 0x0000000000017941 */ /* 0x000fea0003800000 */
.L_x_39:
[----:B-1----:R-:W-:Y:S01]  /*2460*/  @!P5 IMAD R69, R49, R56, R9 ;  /* 0x000000383145d224 */ /* 0x002fe200078e0209 */
[----:B------:R-:W-:Y:S01]  /*2470*/  BSSY B1, `(.L_x_41) ;  /* 0x000000b000017945 */ /* 0x000fe20003800000 */
[----:B------:R-:W-:Y:S02]  /*2480*/  IADD3.X R65, R15, R13, R68, P3, P4 ;  /* 0x0000000d0f417210 */ /* 0x000fe40001fe8444 */
[C---:B------:R-:W-:Y:S01]  /*2490*/  ISETP.LT.OR P3, PT, R3.reuse, 0x2, !P1 ;  /* 0x000000020300780c */ /* 0x040fe20004f61670 */
[----:B------:R1:W-:Y:S01]  /*24a0*/  @!P5 STG.E.U8 desc[UR36][R62.64+0x1], R69 ;  /* 0x000001453e00d986 */ /* 0x0003e2000c101124 */
[----:B------:R-:W-:Y:S02]  /*24b0*/  @!P2 IADD3 R48, P5, R62, UR41, RZ ;  /* 0x000000293e30ac10 */ /* 0x000fe4000ffbe0ff */
[----:B------:R-:W-:Y:S02]  /*24c0*/  ISETP.LT.OR P4, PT, R3, 0x9, !P0 ;  /* 0x000000090300780c */ /* 0x000fe40004781670 */
[----:B------:R-:W-:Y:S01]  /*24d0*/  @!P2 IADD3.X R49, R63, UR40, RZ, P5, !PT ;  /* 0x000000283f31ac10 */ /* 0x000fe2000affe4ff */
[----:B------:R-:W-:Y:S10]  /*24e0*/  @P2 BRA `(.L_x_42) ;  /* 0x00000000000c2947 */ /* 0x000ff40003800000 */
[----:B------:R-:W2:Y:S02]  /*24f0*/  LDG.E.U8 R58, desc[UR36][R64.64] ;  /* 0x00000024403a7981 */ /* 0x000ea4000c1e1100 */
[----:B--2---:R-:W-:-:S05]  /*2500*/  PRMT R68, R58, 0x8880, RZ ;  /* 0x000088803a447816 */ /* 0x004fca00000000ff */
[----:B------:R-:W-:-:S07]  /*2510*/  IMAD R9, R68, R57, RZ ;  /* 0x0000003944097224 */ /* 0x000fce00078e02ff */
.L_x_42:
[----:B------:R-:W-:Y:S05]  /*2520*/  BSYNC B1 ;  /* 0x0000000000017941 */ /* 0x000fea0003800000 */
.L_x_41:
[----:B------:R-:W-:Y:S01]  /*2530*/  @!P2 IMAD R71, R50, R56, R9 ;  /* 0x000000383247a224 */ /* 0x000fe200078e0209 */
[----:B------:R-:W-:Y:S01]  /*2540*/  BSSY B1, `(.L_x_43) ;  /* 0x000000b000017945 */ /* 0x000fe20003800000 */
[C---:B------:R-:W-:Y:S02]  /*2550*/  ISETP.LT.OR P5, PT, R3.reuse, 0x9, !P1 ;  /* 0x000000090300780c */ /* 0x040fe40004fa1670 */
[C---:B------:R-:W-:Y:S01]  /*2560*/  ISETP.LT.OR P0, PT, R3.reuse, 0xa, !P0 ;  /* 0x0000000a0300780c */ /* 0x040fe20004701670 */
[----:B------:R2:W-:Y:S01]  /*2570*/  @!P2 STG.E.U8 desc[UR36][R48.64], R71 ;  /* 0x000000473000a986 */ /* 0x0005e2000c101124 */
[----:B------:R-:W-:Y:S02]  /*2580*/  @!P3 IADD3 R68, P2, R62, UR41, RZ ;  /* 0x000000293e44bc10 */ /* 0x000fe4000ff5e0ff */
[----:B------:R-:W-:Y:S02]  /*2590*/  ISETP.LT.OR P1, PT, R3, 0xa, !P1 ;  /* 0x0000000a0300780c */ /* 0x000fe40004f21670 */
[----:B-1----:R-:W-:Y:S01]  /*25a0*/  @!P3 IADD3.X R69, R63, UR40, RZ, P2, !PT ;  /* 0x000000283f45bc10 */ /* 0x002fe200097fe4ff */
[----:B------:R-:W-:Y:S10]  /*25b0*/  @P3 BRA `(.L_x_44) ;  /* 0x00000000000c3947 */ /* 0x000ff40003800000 */
[----:B------:R-:W2:Y:S02]  /*25c0*/  LDG.E.U8 R58, desc[UR36][R64.64+0x1] ;  /* 0x00000124403a7981 */ /* 0x000ea4000c1e1100 */
[----:B--2---:R-:W-:-:S05]  /*25d0*/  PRMT R48, R58, 0x8880, RZ ;  /* 0x000088803a307816 */ /* 0x004fca00000000ff */
[----:B------:R-:W-:-:S07]  /*25e0*/  IMAD R9, R48, R57, RZ ;  /* 0x0000003930097224 */ /* 0x000fce00078e02ff */
.L_x_44:
[----:B------:R-:W-:Y:S05]  /*25f0*/  BSYNC B1 ;  /* 0x0000000000017941 */ /* 0x000fea0003800000 */
.L_x_43:
[----:B------:R-:W-:Y:S01]  /*2600*/  @!P3 IMAD R51, R51, R56, R9 ;  /* 0x000000383333b224 */ /* 0x000fe200078e0209 */
[----:B------:R-:W-:Y:S04]  /*2610*/  BSSY B1, `(.L_x_45) ;  /* 0x0000006000017945 */ /* 0x000fe80003800000 */
[----:B------:R1:W-:Y:S01]  /*2620*/  @!P3 STG.E.U8 desc[UR36][R68.64+0x1], R51 ;  /* 0x000001334400b986 */ /* 0x0003e2000c101124 */
[----:B------:R-:W-:Y:S05]  /*2630*/  @P4 BRA `(.L_x_46) ;  /* 0x00000000000c4947 */ /* 0x000fea0003800000 */
[----:B------:R-:W2:Y:S02]  /*2640*/  LDG.E.U8 R58, desc[UR36][R66.64+0x8] ;  /* 0x00000824423a7981 */ /* 0x000ea4000c1e1100 */
[----:B--2---:R-:W-:-:S05]  /*2650*/  PRMT R48, R58, 0x8880, RZ ;  /* 0x000088803a307816 */ /* 0x004fca00000000ff */
[----:B------:R-:W-:-:S07]  /*2660*/  IMAD R9, R48, R57, RZ ;  /* 0x0000003930097224 */ /* 0x000fce00078e02ff */
.L_x_46:
[----:B------:R-:W-:Y:S05]  /*2670*/  BSYNC B1 ;  /* 0x0000000000017941 */ /* 0x000fea0003800000 */
.L_x_45:
[----:B-1----:R-:W-:Y:S01]  /*2680*/  @!P4 IMAD R51, R52, R56, R9 ;  /* 0x000000383433c224 */ /* 0x002fe200078e0209 */
[----:B------:R-:W-:Y:S01]  /*2690*/  BSSY B1, `(.L_x_47) ;  /* 0x0000008000017945 */ /* 0x000fe20003800000 */
[----:B--2---:R-:W-:Y:S02]  /*26a0*/  @!P4 IMAD.MOV.U32 R48, RZ, RZ, R62 ;  /* 0x000000ffff30c224 */ /* 0x004fe400078e003e */
[----:B------:R-:W-:-:S05]  /*26b0*/  @!P4 IMAD.MOV.U32 R49, RZ, RZ, R63 ;  /* 0x000000ffff31c224 */ /* 0x000fca00078e003f */
[----:B------:R1:W-:Y:S01]  /*26c0*/  @!P4 STG.E.U8 desc[UR36][R48.64+0x8], R51 ;  /* 0x000008333000c986 */ /* 0x0003e2000c101124 */
[----:B------:R-:W-:Y:S05]  /*26d0*/  @P0 BRA `(.L_x_48) ;  /* 0x00000000000c0947 */ /* 0x000fea0003800000 */
[----:B------:R-:W1:Y:S02]  /*26e0*/  LDG.E.U8 R58, desc[UR36][R66.64+0x9] ;  /* 0x00000924423a7981 */ /* 0x000e64000c1e1100 */
[----:B-1----:R-:W-:-:S05]  /*26f0*/  PRMT R48, R58, 0x8880, RZ ;  /* 0x000088803a307816 */ /* 0x002fca00000000ff */
[----:B------:R-:W-:-:S07]  /*2700*/  IMAD R9, R48, R57, RZ ;  /* 0x0000003930097224 */ /* 0x000fce00078e02ff */
.L_x_48:
[----:B------:R-:W-:Y:S05]  /*2710*/  BSYNC B1 ;  /* 0x0000000000017941 */ /* 0x000fea0003800000 */
.L_x_47:
[----:B------:R-:W-:Y:S01]  /*2720*/  @!P0 IMAD R53, R53, R56, R9 ;  /* 0x0000003835358224 */ /* 0x000fe200078e0209 */
[----:B------:R-:W-:Y:S01]  /*2730*/  IADD3 R69, P3, R59, 0x80, RZ ;  /* 0x000000803b457810 */ /* 0x000fe20007f7e0ff */
[----:B-1----:R-:W-:Y:S01]  /*2740*/  @!P0 IMAD.MOV.U32 R48, RZ, RZ, R62 ;  /* 0x000000ffff308224 */ /* 0x002fe200078e003e */
[C---:B------:R-:W-:Y:S01]  /*2750*/  @!P5 IADD3 R50, P4, R62.reuse, UR41, RZ ;  /* 0x000000293e32dc10 */ /* 0x040fe2000ff9e0ff */
[----:B------:R-:W-:Y:S01]  /*2760*/  @!P0 IMAD.MOV.U32 R49, RZ, RZ, R63 ;  /* 0x000000ffff318224 */ /* 0x000fe200078e003f */
[----:B------:R-:W-:Y:S01]  /*2770*/  BSSY B1, `(.L_x_49) ;  /* 0x0000009000017945 */ /* 0x000fe20003800000 */
[----:B0-----:R-:W-:Y:S01]  /*2780*/  @!P1 IADD3 R66, P2, R62, UR41, RZ ;  /* 0x000000293e429c10 */ /* 0x001fe2000ff5e0ff */
[----:B------:R-:W-:Y:S01]  /*2790*/  IMAD.X R71, RZ, RZ, R7, P3 ;  /* 0x000000ffff477224 */ /* 0x000fe200018e0607 */
[----:B------:R-:W-:Y:S01]  /*27a0*/  @!P5 IADD3.X R51, R63, UR40, RZ, P4, !PT ;  /* 0x000000283f33dc10 */ /* 0x000fe2000a7fe4ff */
[----:B------:R0:W-:Y:S01]  /*27b0*/  @!P0 STG.E.U8 desc[UR36][R48.64+0x9], R53 ;  /* 0x0000093530008986 */ /* 0x0001e2000c101124 */
[----:B------:R-:W-:Y:S09]  /*27c0*/  @P5 BRA `(.L_x_50) ;  /* 0x00000000000c5947 */ /* 0x000ff20003800000 */
[----:B------:R-:W0:Y:S02]  /*27d0*/  LDG.E.U8 R58, desc[UR36][R64.64+0x8] ;  /* 0x00000824403a7981 */ /* 0x000e24000c1e1100 */
[----:B0-----:R-:W-:-:S05]  /*27e0*/  PRMT R48, R58, 0x8880, RZ ;  /* 0x000088803a307816 */ /* 0x001fca00000000ff */
[----:B------:R-:W-:-:S07]  /*27f0*/  IMAD R9, R48, R57, RZ ;  /* 0x0000003930097224 */ /* 0x000fce00078e02ff */
.L_x_50:
[----:B------:R-:W-:Y:S05]  /*2800*/  BSYNC B1 ;  /* 0x0000000000017941 */ /* 0x000fea0003800000 */
.L_x_49:
[----:B0-----:R-:W-:Y:S01]  /*2810*/  @!P5 IMAD R53, R54, R56, R9 ;  /* 0x000000383635d224 */ /* 0x001fe200078e0209 */
[----:B------:R-:W-:Y:S01]  /*2820*/  BSSY B1, `(.L_x_51) ;  /* 0x0000008000017945 */ /* 0x000fe20003800000 */
[-C--:B------:R-:W-:Y:S02]  /*2830*/  IMAD R52, R71, R10.reuse, RZ ;  /* 0x0000000a47347224 */ /* 0x080fe400078e02ff */
[----:B------:R-:W-:Y:S01]  /*2840*/  IMAD.WIDE.U32 R48, R69, R10, R14 ;  /* 0x0000000a45307225 */ /* 0x000fe200078e000e */
[----:B------:R0:W-:Y:S01]  /*2850*/  @!P5 STG.E.U8 desc[UR36][R50.64+0x8], R53 ;  /* 0x000008353200d986 */ /* 0x0001e2000c101124 */
[----:B------:R-:W-:Y:S05]  /*2860*/  @P1 BRA `(.L_x_52) ;  /* 0x00000000000c1947 */ /* 0x000fea0003800000 */
[----:B------:R-:W0:Y:S02]  /*2870*/  LDG.E.U8 R58, desc[UR36][R64.64+0x9] ;  /* 0x00000924403a7981 */ /* 0x000e24000c1e1100 */
[----:B0-----:R-:W-:-:S05]  /*2880*/  PRMT R50, R58, 0x8880, RZ ;  /* 0x000088803a327816 */ /* 0x001fca00000000ff */
[----:B------:R-:W-:-:S07]  /*2890*/  IMAD R9, R50, R57, RZ ;  /* 0x0000003932097224 */ /* 0x000fce00078e02ff */
.L_x_52:
[----:B------:R-:W-:Y:S05]  /*28a0*/  BSYNC B1 ;  /* 0x0000000000017941 */ /* 0x000fea0003800000 */
.L_x_51:
[----:B------:R-:W-:Y:S01]  /*28b0*/  @!P1 IADD3.X R67, R63, UR40, RZ, P2, !PT ;  /* 0x000000283f439c10 */ /* 0x000fe200097fe4ff */
[----:B------:R-:W-:Y:S01]  /*28c0*/  @!P1 IMAD R65, R55, R56, R9 ;  /* 0x0000003837419224 */ /* 0x000fe200078e0209 */
[----:B------:R-:W-:Y:S01]  /*28d0*/  ISETP.GE.AND P2, PT, R8, 0x81, PT ;  /* 0x000000810800780c */ /* 0x000fe20003f46270 */
[C---:B------:R-:W-:Y:S01]  /*28e0*/  IMAD R71, R69.reuse, R11, R52 ;  /* 0x0000000b45477224 */ /* 0x040fe200078e0234 */
[----:B------:R-:W-:Y:S01]  /*28f0*/  IADD3 R52, P0, R48, R12, RZ ;  /* 0x0000000c30347210 */ /* 0x000fe20007f1e0ff */
[----:B0-----:R-:W-:Y:S01]  /*2900*/  IMAD.WIDE.U32 R50, R69, R10, R60 ;  /* 0x0000000a45327225 */ /* 0x001fe200078e003c */
[----:B------:R-:W-:Y:S01]  /*2910*/  ISETP.LT.OR P4, PT, R3, 0x1, !P2 ;  /* 0x000000010300780c */ /* 0x000fe20005781670 */
[----:B------:R0:W-:Y:S01]  /*2920*/  @!P1 STG.E.U8 desc[UR36][R66.64+0x9], R65 ;  /* 0x0000094142009986 */ /* 0x0001e2000c101124 */
[C---:B------:R-:W-:Y:S01]  /*2930*/  LEA R48, P1, R4.reuse, R62, 0x7 ;  /* 0x0000003e04307211 */ /* 0x040fe200078238ff */
[----:B------:R-:W-:Y:S01]  /*2940*/  BSSY B1, `(.L_x_53) ;  /* 0x000000b000017945 */ /* 0x000fe20003800000 */
[----:B------:R-:W-:Y:S01]  /*2950*/  IADD3.X R53, R13, R49, R71, P0, !PT ;  /* 0x000000310d357210 */ /* 0x000fe200007fe447 */
[----:B------:R-:W-:Y:S01]  /*2960*/  IMAD.IADD R51, R71, 0x1, R51 ;  /* 0x0000000147337824 */ /* 0x000fe200078e0233 */
[----:B------:R-:W-:-:S02]  /*2970*/  LEA.HI.X R49, R4, R63, R5, 0x7, P1 ;  /* 0x0000003f04317211 */ /* 0x000fc400008f3c05 */
[----:B------:R-:W-:Y:S02]  /*2980*/  ISETP.GE.AND P0, PT, R8, 0x89, PT ;  /* 0x000000890800780c */ /* 0x000fe40003f06270 */
[----:B------:R-:W-:Y:S02]  /*2990*/  ISETP.LT.OR P3, PT, R3, 0x2, !P2 ;  /* 0x000000020300780c */ /* 0x000fe40005761670 */
[----:B------:R-:W-:Y:S01]  /*29a0*/  IADD3 R54, P1, P5, R20, R12, R50 ;  /* 0x0000000c14367210 */ /* 0x000fe20007d3e032 */
[----:B0-----:R-:W-:-:S12]  /*29b0*/  @P4 BRA `(.L_x_54) ;  /* 0x00000000000c4947 */ /* 0x001fd80003800000 */
[----:B------:R-:W2:Y:S02]  /*29c0*/  LDG.E.U8 R58, desc[UR36][R52.64] ;  /* 0x00000024343a7981 */ /* 0x000ea4000c1e1100 */
[----:B--2---:R-:W-:-:S05]  /*29d0*/  PRMT R50, R58, 0x8880, RZ ;  /* 0x000088803a327816 */ /* 0x004fca00000000ff */
[----:B------:R-:W-:-:S07]  /*29e0*/  IMAD R9, R50, R57, RZ ;  /* 0x0000003932097224 */ /* 0x000fce00078e02ff */
.L_x_54:
[----:B------:R-:W-:Y:S05]  /*29f0*/  BSYNC B1 ;  /* 0x0000000000017941 */ /* 0x000fea0003800000 */
.L_x_53:
[----:B------:R-:W-:Y:S01]  /*2a00*/  @!P4 IMAD R65, R40, R56, R9 ;  /* 0x000000382841c224 */ /* 0x000fe200078e0209 */
[----:B------:R-:W-:Y:S01]  /*2a10*/  BSSY B1, `(.L_x_55) ;  /* 0x000000b000017945 */ /* 0x000fe20003800000 */
[----:B------:R-:W-:Y:S02]  /*2a20*/  IADD3.X R55, R15, R13, R51, P1, P5 ;  /* 0x0000000d0f377210 */ /* 0x000fe40000fea433 */
[C---:B------:R-:W-:Y:S01]  /*2a30*/  ISETP.LT.OR P5, PT, R3.reuse, 0x1, !P0 ;  /* 0x000000010300780c */ /* 0x040fe200047a1670 */
[----:B------:R0:W-:Y:S01]  /*2a40*/  @!P4 STG.E.U8 desc[UR36][R48.64], R65 ;  /* 0x000000413000c986 */ /* 0x0001e2000c101124 */
[C---:B------:R-:W-:Y:S02]  /*2a50*/  @!P3 LEA R50, P4, R4.reuse, R62, 0x7 ;  /* 0x0000003e0432b211 */ /* 0x040fe400078838ff */
[----:B------:R-:W-:Y:S02]  /*2a60*/  ISETP.LT.OR P1, PT, R3, 0x2, !P0 ;  /* 0x000000020300780c */ /* 0x000fe40004721670 */
[----:B------:R-:W-:Y:S01]  /*2a70*/  @!P3 LEA.HI.X R51, R4, R63, R5, 0x7, P4 ;  /* 0x0000003f0433b211 */ /* 0x000fe200020f3c05 */
[----:B------:R-:W-:Y:S10]  /*2a80*/  @P3 BRA `(.L_x_56) ;  /* 0x00000000000c3947 */ /* 0x000ff40003800000 */
[----:B------:R-:W2:Y:S02]  /*2a90*/  LDG.E.U8 R58, desc[UR36][R52.64+0x1] ;  /* 0x00000124343a7981 */ /* 0x000ea4000c1e1100 */
[----:B--2---:R-:W-:-:S05]  /*2aa0*/  PRMT R40, R58, 0x8880, RZ ;  /* 0x000088803a287816 */ /* 0x004fca00000000ff */
[----:B------:R-:W-:-:S07]  /*2ab0*/  IMAD R9, R40, R57, RZ ;  /* 0x0000003928097224 */ /* 0x000fce00078e02ff */
.L_x_56:
[----:B------:R-:W-:Y:S05]  /*2ac0*/  BSYNC B1 ;  /* 0x0000000000017941 */ /* 0x000fea0003800000 */
.L_x_55:
[----:B0-----:R-:W-:Y:S01]  /*2ad0*/  @!P3 IMAD R65, R41, R56, R9 ;  /* 0x000000382941b224 */ /* 0x001fe200078e0209 */
[----:B------:R-:W-:Y:S01]  /*2ae0*/  @!P5 IADD3 R40, P4, R48, UR41, RZ ;  /* 0x000000293028dc10 */ /* 0x000fe2000ff9e0ff */
[----:B------:R-:W-:Y:S03]  /*2af0*/  BSSY B1, `(.L_x_57) ;  /* 0x0000007000017945 */ /* 0x000fe60003800000 */
[----:B------:R0:W-:Y:S01]  /*2b00*/  @!P3 STG.E.U8 desc[UR36][R50.64+0x1], R65 ;  /* 0x000001413200b986 */ /* 0x0001e2000c101124 */
[----:B------:R-:W-:Y:S01]  /*2b10*/  @!P5 IADD3.X R41, R49, UR40, RZ, P4, !PT ;  /* 0x000000283129dc10 */ /* 0x000fe2000a7fe4ff */
[----:B------:R-:W-:Y:S07]  /*2b20*/  @P5 BRA `(.L_x_58) ;  /* 0x00000000000c5947 */ /* 0x000fee0003800000 */
[----:B------:R-:W2:Y:S02]  /*2b30*/  LDG.E.U8 R58, desc[UR36][R54.64] ;  /* 0x00000024363a7981 */ /* 0x000ea4000c1e1100 */
[----:B--2---:R-:W-:-:S05]  /*2b40*/  PRMT R48, R58, 0x8880, RZ ;  /* 0x000088803a307816 */ /* 0x004fca00000000ff */
[----:B------:R-:W-:-:S07]  /*2b50*/  IMAD R9, R48, R57, RZ ;  /* 0x0000003930097224 */ /* 0x000fce00078e02ff */
.L_x_58:
[----:B------:R-:W-:Y:S05]  /*2b60*/  BSYNC B1 ;  /* 0x0000000000017941 */ /* 0x000fea0003800000 */
.L_x_57:
[----:B0-----:R-:W-:-:S05]  /*2b70*/  @!P5 IMAD R51, R42, R56, R9 ;  /* 0x000000382a33d224 */ /* 0x001fca00078e0209 */
[----:B------:R0:W-:Y:S04]  /*2b80*/  @!P5 STG.E.U8 desc[UR36][R40.64], R51 ;  /* 0x000000332800d986 */ /* 0x0001e8000c101124 */
[----:B------:R-:W2:Y:S01]  /*2b90*/  @!P1 LDG.E.U8 R58, desc[UR36][R54.64+0x1] ;  /* 0x00000124363a9981 */ /* 0x000ea2000c1e1100 */
[----:B------:R-:W-:Y:S02]  /*2ba0*/  @!P1 LEA R48, P5, R4, R62, 0x7 ;  /* 0x0000003e04309211 */ /* 0x000fe400078a38ff */
[----:B------:R-:W-:Y:S02]  /*2bb0*/  ISETP.LT.OR P3, PT, R3, 0x9, !P2 ;  /* 0x000000090300780c */ /* 0x000fe40005761670 */
[----:B------:R-:W-:Y:S02]  /*2bc0*/  @!P1 IADD3 R48, P4, R48, UR41, RZ ;  /* 0x0000002930309c10 */ /* 0x000fe4000ff9e0ff */
[----:B------:R-:W-:-:S04]  /*2bd0*/  @!P1 LEA.HI.X R49, R4, R63, R5, 0x7, P5 ;  /* 0x0000003f04319211 */ /* 0x000fc800028f3c05 */
[----:B------:R-:W-:Y:S02]  /*2be0*/  @!P1 IADD3.X R49, R49, UR40, RZ, P4, !PT ;  /* 0x0000002831319c10 */ /* 0x000fe4000a7fe4ff */
[----:B--2---:R-:W-:-:S05]  /*2bf0*/  @!P1 PRMT R42, R58, 0x8880, RZ ;  /* 0x000088803a2a9816 */ /* 0x004fca00000000ff */
[----:B------:R-:W-:-:S04]  /*2c00*/  @!P1 IMAD R9, R42, R57, RZ ;  /* 0x000000392a099224 */ /* 0x000fc800078e02ff */
[----:B------:R-:W-:-:S05]  /*2c10*/  @!P1 IMAD R43, R43, R56, R9 ;  /* 0x000000382b2b9224 */ /* 0x000fca00078e0209 */
[----:B------:R1:W-:Y:S04]  /*2c20*/  @!P1 STG.E.U8 desc[UR36][R48.64+0x1], R43 ;  /* 0x0000012b30009986 */ /* 0x0003e8000c101124 */
[----:B------:R-:W2:Y:S01]  /*2c30*/  @!P3 LDG.E.U8 R58, desc[UR36][R52.64+0x8] ;  /* 0x00000824343ab981 */ /* 0x000ea2000c1e1100 */
[----:B------:R-:W-:Y:S02]  /*2c40*/  ISETP.LT.OR P2, PT, R3, 0xa, !P2 ;  /* 0x0000000a0300780c */ /* 0x000fe40005741670 */
[----:B0-----:R-:W-:-:S04]  /*2c50*/  @!P3 LEA R40, P1, R4, R62, 0x7 ;  /* 0x0000003e0428b211 */ /* 0x001fc800078238ff */
[----:B------:R-:W-:Y:S02]  /*2c60*/  @!P3 LEA.HI.X R41, R4, R63, R5, 0x7, P1 ;  /* 0x0000003f0429b211 */ /* 0x000fe400008f3c05 */
[----:B--2---:R-:W-:-:S05]  /*2c70*/  @!P3 PRMT R42, R58, 0x8880, RZ ;  /* 0x000088803a2ab816 */ /* 0x004fca00000000ff */
[----:B------:R-:W-:-:S04]  /*2c80*/  @!P3 IMAD R9, R42, R57, RZ ;  /* 0x000000392a09b224 */ /* 0x000fc800078e02ff */
[----:B------:R-:W-:-:S05]  /*2c90*/  @!P3 IMAD R51, R44, R56, R9 ;  /* 0x000000382c33b224 */ /* 0x000fca00078e0209 */
[----:B------:R0:W-:Y:S04]  /*2ca0*/  @!P3 STG.E.U8 desc[UR36][R40.64+0x8], R51 ;  /* 0x000008332800b986 */ /* 0x0001e8000c101124 */
[----:B------:R-:W2:Y:S01]  /*2cb0*/  @!P2 LDG.E.U8 R58, desc[UR36][R52.64+0x9] ;  /* 0x00000924343aa981 */ /* 0x000ea2000c1e1100 */
[----:B------:R-:W-:Y:S02]  /*2cc0*/  ISETP.LT.OR P3, PT, R3, 0x9, !P0 ;  /* 0x000000090300780c */ /* 0x000fe40004761670 */
[----:B------:R-:W-:-:S04]  /*2cd0*/  @!P2 LEA R42, P1, R4, R62, 0x7 ;  /* 0x0000003e042aa211 */ /* 0x000fc800078238ff */
[----:B-1----:R-:W-:Y:S02]  /*2ce0*/  @!P2 LEA.HI.X R43, R4, R63, R5, 0x7, P1 ;  /* 0x0000003f042ba211 */ /* 0x002fe400008f3c05 */
[----:B--2---:R-:W-:-:S05]  /*2cf0*/  @!P2 PRMT R44, R58, 0x8880, RZ ;  /* 0x000088803a2ca816 */ /* 0x004fca00000000ff */
[----:B------:R-:W-:-:S04]  /*2d00*/  @!P2 IMAD R9, R44, R57, RZ ;  /* 0x000000392c09a224 */ /* 0x000fc800078e02ff */
[----:B------:R-:W-:-:S05]  /*2d10*/  @!P2 IMAD R45, R45, R56, R9 ;  /* 0x000000382d2da224 */ /* 0x000fca00078e0209 */
[----:B------:R1:W-:Y:S04]  /*2d20*/  @!P2 STG.E.U8 desc[UR36][R42.64+0x9], R45 ;  /* 0x0000092d2a00a986 */ /* 0x0003e8000c101124 */
[----:B------:R-:W0:Y:S01]  /*2d30*/  @!P3 LDG.E.U8 R58, desc[UR36][R54.64+0x8] ;  /* 0x00000824363ab981 */ /* 0x000e22000c1e1100 */
[----:B------:R-:W-:Y:S01]  /*2d40*/  BSSY B1, `(.L_x_59) ;  /* 0x000000d000017945 */ /* 0x000fe20003800000 */
[----:B------:R-:W-:Y:S02]  /*2d50*/  ISETP.LT.OR P1, PT, R3, 0xa, !P0 ;  /* 0x0000000a0300780c */ /* 0x000fe40004721670 */
[----:B0-----:R-:W-:-:S05]  /*2d60*/  @!P3 PRMT R40, R58, 0x8880, RZ ;  /* 0x000088803a28b816 */ /* 0x001fca00000000ff */
[----:B------:R-:W-:Y:S01]  /*2d70*/  @!P3 IMAD R9, R40, R57, RZ ;  /* 0x000000392809b224 */ /* 0x000fe200078e02ff */
[----:B-1----:R-:W-:Y:S06]  /*2d80*/  @P3 BRA `(.L_x_60) ;  /* 0x0000000000203947 */ /* 0x002fec0003800000 */
[----:B------:R-:W-:Y:S01]  /*2d90*/  IADD3 R41, P0, R62, 0x8, RZ ;  /* 0x000000083e297810 */ /* 0x000fe20007f1e0ff */
[----:B------:R-:W-:-:S03]  /*2da0*/  IMAD R43, R46, R56, R9 ;  /* 0x000000382e2b7224 */ /* 0x000fc600078e0209 */
[----:B------:R-:W-:Y:S01]  /*2db0*/  LEA R40, P2, R4, R41, 0x7 ;  /* 0x0000002904287211 */ /* 0x000fe200078438ff */
[----:B------:R-:W-:-:S03]  /*2dc0*/  IMAD.X R41, RZ, RZ, R63, P0 ;  /* 0x000000ffff297224 */ /* 0x000fc600000e063f */
[----:B------:R-:W-:Y:S02]  /*2dd0*/  IADD3 R40, P0, R40, UR41, RZ ;  /* 0x0000002928287c10 */ /* 0x000fe4000ff1e0ff */
[----:B------:R-:W-:-:S04]  /*2de0*/  LEA.HI.X R41, R4, R41, R5, 0x7, P2 ;  /* 0x0000002904297211 */ /* 0x000fc800010f3c05 */
[----:B------:R-:W-:-:S05]  /*2df0*/  IADD3.X R41, R41, UR40, RZ, P0, !PT ;  /* 0x0000002829297c10 */ /* 0x000fca00087fe4ff */
[----:B------:R0:W-:Y:S02]  /*2e00*/  STG.E.U8 desc[UR36][R40.64], R43 ;  /* 0x0000002b28007986 */ /* 0x0001e4000c101124 */
.L_x_60:
[----:B------:R-:W-:Y:S05]  /*2e10*/  BSYNC B1 ;  /* 0x0000000000017941 */ /* 0x000fea0003800000 */
.L_x_59:
[----:B------:R-:W2:Y:S01]  /*2e20*/  @!P1 LDG.E.U8 R58, desc[UR36][R54.64+0x9] ;  /* 0x00000924363a9981 */ /* 0x000ea2000c1e1100 */
[----:B------:R-:W-:Y:S02]  /*2e30*/  IADD3 R49, P2, R59, 0x100, RZ ;  /* 0x000001003b317810 */ /* 0x000fe40007f5e0ff */
[----:B0-----:R-:W-:Y:S02]  /*2e40*/  @!P1 IADD3 R43, P3, R62, 0x9, RZ ;  /* 0x000000093e2b9810 */ /* 0x001fe40007f7e0ff */
[----:B------:R-:W-:Y:S01]  /*2e50*/  ISETP.GE.AND P0, PT, R8, 0x101, PT ;  /* 0x000001010800780c */ /* 0x000fe20003f06270 */
[----:B------:R-:W-:Y:S02]  /*2e60*/  IMAD.X R21, RZ, RZ, R7, P2 ;  /* 0x000000ffff157224 */ /* 0x000fe400010e0607 */
[----:B------:R-:W-:Y:S01]  /*2e70*/  IMAD.WIDE.U32 R40, R49, R10, R14 ;  /* 0x0000000a31287225 */ /* 0x000fe200078e000e */
[----:B------:R-:W-:-:S03]  /*2e80*/  ISETP.LT.OR P2, PT, R3, 0x1, !P0 ;  /* 0x000000010300780c */ /* 0x000fc60004741670 */
[----:B------:R-:W-:Y:S01]  /*2e90*/  IMAD R44, R21, R10, RZ ;  /* 0x0000000a152c7224 */ /* 0x000fe200078e02ff */
[----:B------:R-:W-:Y:S01]  /*2ea0*/  @!P1 LEA R21, P4, R4, R43, 0x7 ;  /* 0x0000002b04159211 */ /* 0x000fe200078838ff */
[----:B------:R-:W-:Y:S02]  /*2eb0*/  @!P1 IMAD.X R42, RZ, RZ, R63, P3 ;  /* 0x000000ffff2a9224 */ /* 0x000fe400018e063f */
[----:B------:R-:W-:Y:S01]  /*2ec0*/  IMAD R51, R49, R11, R44 ;  /* 0x0000000b31337224 */ /* 0x000fe200078e022c */
[----:B------:R-:W-:Y:S02]  /*2ed0*/  IADD3 R44, P5, R40, R12, RZ ;  /* 0x0000000c282c7210 */ /* 0x000fe40007fbe0ff */
[----:B------:R-:W-:Y:S02]  /*2ee0*/  @!P1 LEA.HI.X R42, R4, R42, R5, 0x7, P4 ;  /* 0x0000002a042a9211 */ /* 0x000fe400020f3c05 */
[----:B------:R-:W-:Y:S02]  /*2ef0*/  @!P1 IADD3 R40, P3, R21, UR41, RZ ;  /* 0x0000002915289c10 */ /* 0x000fe4000ff7e0ff */
[----:B------:R-:W-:-:S02]  /*2f00*/  IADD3.X R45, R13, R41, R51, P5, !PT ;  /* 0x000000290d2d7210 */ /* 0x000fc40002ffe433 */
[----:B------:R-:W-:Y:S02]  /*2f10*/  @!P1 IADD3.X R41, R42, UR40, RZ, P3, !PT ;  /* 0x000000282a299c10 */ /* 0x000fe40009ffe4ff */
[----:B--2---:R-:W-:-:S05]  /*2f20*/  @!P1 PRMT R6, R58, 0x8880, RZ ;  /* 0x000088803a069816 */ /* 0x004fca00000000ff */
[----:B------:R-:W-:-:S04]  /*2f30*/  @!P1 IMAD R9, R6, R57, RZ ;  /* 0x0000003906099224 */ /* 0x000fc800078e02ff */
[----:B------:R-:W-:-:S05]  /*2f40*/  @!P1 IMAD R47, R47, R56, R9 ;  /* 0x000000382f2f9224 */ /* 0x000fca00078e0209 */
[----:B------:R0:W-:Y:S04]  /*2f50*/  @!P1 STG.E.U8 desc[UR36][R40.64], R47 ;  /* 0x0000002f28009986 */ /* 0x0001e8000c101124 */
[----:B------:R-:W2:Y:S01]  /*2f60*/  @!P2 LDG.E.U8 R58, desc[UR36][R44.64] ;  /* 0x000000242c3aa981 */ /* 0x000ea2000c1e1100 */
[----:B------:R-:W-:Y:S02]  /*2f70*/  ISETP.LT.OR P3, PT, R3, 0x2, !P0 ;  /* 0x000000020300780c */ /* 0x000fe40004761670 */
[----:B------:R-:W-:-:S04]  /*2f80*/  LEA R42, P1, R4, R62, 0x8 ;  /* 0x0000003e042a7211 */ /* 0x000fc800078240ff */
[----:B------:R-:W-:Y:S02]  /*2f90*/  LEA.HI.X R43, R4, R63, R5, 0x8, P1 ;  /* 0x0000003f042b7211 */ /* 0x000fe400008f4405 */
[----:B--2---:R-:W-:-:S05]  /*2fa0*/  @!P2 PRMT R6, R58, 0x8880, RZ ;  /* 0x000088803a06a816 */ /* 0x004fca00000000ff */
[----:B------:R-:W-:-:S04]  /*2fb0*/  @!P2 IMAD R9, R6, R57, RZ ;  /* 0x000000390609a224 */ /* 0x000fc800078e02ff */
[----:B------:R-:W-:-:S05]  /*2fc0*/  @!P2 IMAD R21, R32, R56, R9 ;  /* 0x000000382015a224 */ /* 0x000fca00078e0209 */
[----:B------:R1:W-:Y:S04]  /*2fd0*/  @!P2 STG.E.U8 desc[UR36][R42.64], R21 ;  /* 0x000000152a00a986 */ /* 0x0003e8000c101124 */
[----:B------:R-:W2:Y:S01]  /*2fe0*/  @!P3 LDG.E.U8 R58, desc[UR36][R44.64+0x1] ;  /* 0x000001242c3ab981 */ /* 0x000ea2000c1e1100 */
[----:B------:R-:W-:Y:S01]  /*2ff0*/  ISETP.GE.AND P1, PT, R8, 0x109, PT ;  /* 0x000001090800780c */ /* 0x000fe20003f26270 */
[----:B0-----:R-:W-:-:S03]  /*3000*/  IMAD.WIDE.U32 R40, R49, R10, R60 ;  /* 0x0000000a31287225 */ /* 0x001fc600078e003c */
[----:B------:R-:W-:Y:S01]  /*3010*/  ISETP.LT.OR P2, PT, R3, 0x1, !P1 ;  /* 0x000000010300780c */ /* 0x000fe20004f41670 */
[----:B------:R-:W-:Y:S01]  /*3020*/  IMAD.IADD R32, R51, 0x1, R41 ;  /* 0x0000000133207824 */ /* 0x000fe200078e0229 */
[----:B------:R-:W-:Y:S01]  /*3030*/  IADD3 R46, P4, P5, R20, R12, R40 ;  /* 0x0000000c142e7210 */ /* 0x000fe20007d9e028 */
[----:B------:R-:W-:Y:S02]  /*3040*/  @!P3 IMAD.MOV.U32 R40, RZ, RZ, R42 ;  /* 0x000000ffff28b224 */ /* 0x000fe400078e002a */
[----:B------:R-:W-:Y:S01]  /*3050*/  @!P3 IMAD.MOV.U32 R41, RZ, RZ, R43 ;  /* 0x000000ffff29b224 */ /* 0x000fe200078e002b */
[----:B------:R-:W-:Y:S02]  /*3060*/  IADD3.X R47, R15, R13, R32, P4, P5 ;  /* 0x0000000d0f2f7210 */ /* 0x000fe400027ea420 */
[----:B--2---:R-:W-:-:S05]  /*3070*/  @!P3 PRMT R6, R58, 0x8880, RZ ;  /* 0x000088803a06b816 */ /* 0x004fca00000000ff */
[----:B------:R-:W-:-:S04]  /*3080*/  @!P3 IMAD R9, R6, R57, RZ ;  /* 0x000000390609b224 */ /* 0x000fc800078e02ff */
[----:B-1----:R-:W-:-:S05]  /*3090*/  @!P3 IMAD R21, R33, R56, R9 ;  /* 0x000000382115b224 */ /* 0x002fca00078e0209 */
[----:B------:R0:W-:Y:S04]  /*30a0*/  @!P3 STG.E.U8 desc[UR36][R40.64+0x1], R21 ;  /* 0x000001152800b986 */ /* 0x0001e8000c101124 */
[----:B------:R-:W2:Y:S01]  /*30b0*/  @!P2 LDG.E.U8 R58, desc[UR36][R46.64] ;  /* 0x000000242e3aa981 */ /* 0x000ea2000c1e1100 */
[----:B------:R-:W-:Y:S02]  /*30c0*/  ISETP.LT.OR P3, PT, R3, 0x2, !P1 ;  /* 0x000000020300780c */ /* 0x000fe40004f61670 */
[----:B------:R-:W-:-:S04]  /*30d0*/  @!P2 IADD3 R32, P4, R42, UR41, RZ ;  /* 0x000000292a20ac10 */ /* 0x000fc8000ff9e0ff */
[----:B------:R-:W-:Y:S02]  /*30e0*/  @!P2 IADD3.X R33, R43, UR40, RZ, P4, !PT ;  /* 0x000000282b21ac10 */ /* 0x000fe4000a7fe4ff */
[----:B--2---:R-:W-:-:S05]  /*30f0*/  @!P2 PRMT R6, R58, 0x8880, RZ ;  /* 0x000088803a06a816 */ /* 0x004fca00000000ff */
[----:B------:R-:W-:-:S04]  /*3100*/  @!P2 IMAD R9, R6, R57, RZ ;  /* 0x000000390609a224 */ /* 0x000fc800078e02ff */
[----:B------:R-:W-:-:S05]  /*3110*/  @!P2 IMAD R49, R34, R56, R9 ;  /* 0x000000382231a224 */ /* 0x000fca00078e0209 */
[----:B------:R1:W-:Y:S04]  /*3120*/  @!P2 STG.E.U8 desc[UR36][R32.64], R49 ;  /* 0x000000312000a986 */ /* 0x0003e8000c101124 */
[----:B------:R-:W2:Y:S01]  /*3130*/  @!P3 LDG.E.U8 R58, desc[UR36][R46.64+0x1] ;  /* 0x000001242e3ab981 */ /* 0x000ea2000c1e1100 */
[----:B------:R-:W-:Y:S02]  /*3140*/  ISETP.LT.OR P4, PT, R3, 0x9, !P0 ;  /* 0x000000090300780c */ /* 0x000fe40004781670 */
[----:B0-----:R-:W-:-:S04]  /*3150*/  @!P3 IADD3 R40, P2, R42, UR41, RZ ;  /* 0x000000292a28bc10 */ /* 0x001fc8000ff5e0ff */
[----:B------:R-:W-:Y:S02]  /*3160*/  @!P3 IADD3.X R41, R43, UR40, RZ, P2, !PT ;  /* 0x000000282b29bc10 */ /* 0x000fe400097fe4ff */
[----:B--2---:R-:W-:-:S05]  /*3170*/  @!P3 PRMT R6, R58, 0x8880, RZ ;  /* 0x000088803a06b816 */ /* 0x004fca00000000ff */
[----:B------:R-:W-:-:S04]  /*3180*/  @!P3 IMAD R9, R6, R57, RZ ;  /* 0x000000390609b224 */ /* 0x000fc800078e02ff */
[----:B------:R-:W-:-:S05]  /*3190*/  @!P3 IMAD R35, R35, R56, R9 ;  /* 0x000000382323b224 */ /* 0x000fca00078e0209 */
[----:B------:R-:W-:Y:S04]  /*31a0*/  @!P3 STG.E.U8 desc[UR36][R40.64+0x1], R35 ;  /* 0x000001232800b986 */ /* 0x000fe8000c101124 */
[----:B------:R-:W2:Y:S01]  /*31b0*/  @!P4 LDG.E.U8 R58, desc[UR36][R44.64+0x8] ;  /* 0x000008242c3ac981 */ /* 0x000ea2000c1e1100 */
[----:B------:R-:W-:Y:S01]  /*31c0*/  ISETP.LT.OR P0, PT, R3, 0xa, !P0 ;  /* 0x0000000a0300780c */ /* 0x000fe20004701670 */
[----:B-1----:R-:W-:Y:S02]  /*31d0*/  @!P4 IMAD.MOV.U32 R32, RZ, RZ, R42 ;  /* 0x000000ffff20c224 */ /* 0x002fe400078e002a */
[----:B------:R-:W-:Y:S01]  /*31e0*/  @!P4 IMAD.MOV.U32 R33, RZ, RZ, R43 ;  /* 0x000000ffff21c224 */ /* 0x000fe200078e002b */
[----:B--2---:R-:W-:-:S05]  /*31f0*/  @!P4 PRMT R6, R58, 0x8880, RZ ;  /* 0x000088803a06c816 */ /* 0x004fca00000000ff */
[----:B------:R-:W-:-:S04]  /*3200*/  @!P4 IMAD R9, R6, R57, RZ ;  /* 0x000000390609c224 */ /* 0x000fc800078e02ff */
[----:B------:R-:W-:-:S05]  /*3210*/  @!P4 IMAD R21, R36, R56, R9 ;  /* 0x000000382415c224 */ /* 0x000fca00078e0209 */
[----:B------:R0:W-:Y:S04]  /*3220*/  @!P4 STG.E.U8 desc[UR36][R32.64+0x8], R21 ;  /* 0x000008152000c986 */ /* 0x0001e8000c101124 */
[----:B------:R-:W2:Y:S01]  /*3230*/  @!P0 LDG.E.U8 R58, desc[UR36][R44.64+0x9] ;  /* 0x000009242c3a8981 */ /* 0x000ea2000c1e1100 */
[----:B------:R-:W-:Y:S01]  /*3240*/  ISETP.LT.OR P2, PT, R3, 0x9, !P1 ;  /* 0x000000090300780c */ /* 0x000fe20004f41670 */
[----:B0-----:R-:W-:Y:S02]  /*3250*/  @!P0 IMAD.MOV.U32 R32, RZ, RZ, R42 ;  /* 0x000000ffff208224 */ /* 0x001fe400078e002a */
[----:B------:R-:W-:Y:S01]  /*3260*/  @!P0 IMAD.MOV.U32 R33, RZ, RZ, R43 ;  /* 0x000000ffff218224 */ /* 0x000fe200078e002b */
[----:B--2---:R-:W-:-:S05]  /*3270*/  @!P0 PRMT R6, R58, 0x8880, RZ ;  /* 0x000088803a068816 */ /* 0x004fca00000000ff */
[----:B------:R-:W-:-:S04]  /*3280*/  @!P0 IMAD R9, R6, R57, RZ ;  /* 0x0000003906098224 */ /* 0x000fc800078e02ff */
[----:B------:R-:W-:-:S05]  /*3290*/  @!P0 IMAD R37, R37, R56, R9 ;  /* 0x0000003825258224 */ /* 0x000fca00078e0209 */
        /* <DEDUP_REMOVED lines=10> */
[----:B------:R-:W-:-:S05]  /*3340*/  IADD3 R59, P0, R59, 0x180, RZ ;  /* 0x000001803b3b7810 */ /* 0x000fca0007f1e0ff */
[----:B------:R-:W-:Y:S01]  /*3350*/  IMAD.X R7, RZ, RZ, R7, P0 ;  /* 0x000000ffff077224 */ /* 0x000fe200000e0607 */
[----:B------:R-:W-:-:S03]  /*3360*/  ISETP.GE.AND P0, PT, R8, 0x181, PT ;  /* 0x000001810800780c */ /* 0x000fc60003f06270 */
[-C--:B0-----:R-:W-:Y:S01]  /*3370*/  IMAD R32, R7, R10.reuse, RZ ;  /* 0x0000000a07207224 */ /* 0x081fe200078e02ff */
[----:B------:R-:W-:Y:S01]  /*3380*/  ISETP.LT.OR P4, PT, R3, 0x1, !P0 ;  /* 0x000000010300780c */ /* 0x000fe20004781670 */
[----:B------:R-:W-:-:S04]  /*3390*/  IMAD.WIDE.U32 R6, R59, R10, R14 ;  /* 0x0000000a3b067225 */ /* 0x000fc800078e000e */
[----:B------:R-:W-:Y:S01]  /*33a0*/  IMAD R37, R59, R11, R32 ;  /* 0x0000000b3b257224 */ /* 0x000fe200078e0220 */
[----:B------:R-:W-:Y:S02]  /*33b0*/  IADD3 R32, P3, R6, R12, RZ ;  /* 0x0000000c06207210 */ /* 0x000fe40007f7e0ff */
[----:B------:R-:W-:Y:S02]  /*33c0*/  @!P1 IADD3 R6, P2, R42, UR41, RZ ;  /* 0x000000292a069c10 */ /* 0x000fe4000ff5e0ff */
[----:B--2---:R-:W-:-:S05]  /*33d0*/  @!P1 PRMT R33, R58, 0x8880, RZ ;  /* 0x000088803a219816 */ /* 0x004fca00000000ff */
[----:B------:R-:W-:Y:S01]  /*33e0*/  @!P1 IMAD.MOV.U32 R14, RZ, RZ, R33 ;  /* 0x000000ffff0e9224 */ /* 0x000fe200078e0021 */
[----:B------:R-:W-:Y:S02]  /*33f0*/  IADD3.X R33, R13, R7, R37, P3, !PT ;  /* 0x000000070d217210 */ /* 0x000fe40001ffe425 */
[----:B------:R-:W-:Y:S01]  /*3400*/  @!P1 IADD3.X R7, R43, UR40, RZ, P2, !PT ;  /* 0x000000282b079c10 */ /* 0x000fe200097fe4ff */
[----:B------:R-:W-:-:S04]  /*3410*/  @!P1 IMAD R9, R14, R57, RZ ;  /* 0x000000390e099224 */ /* 0x000fc800078e02ff */
[----:B------:R-:W-:-:S05]  /*3420*/  @!P1 IMAD R39, R39, R56, R9 ;  /* 0x0000003827279224 */ /* 0x000fca00078e0209 */
[----:B------:R-:W-:Y:S04]  /*3430*/  @!P1 STG.E.U8 desc[UR36][R6.64+0x9], R39 ;  /* 0x0000092706009986 */ /* 0x000fe8000c101124 */
[----:B------:R-:W2:Y:S01]  /*3440*/  @!P4 LDG.E.U8 R58, desc[UR36][R32.64] ;  /* 0x00000024203ac981 */ /* 0x000ea2000c1e1100 */
[----:B-1----:R-:W-:Y:S01]  /*3450*/  IMAD.MOV.U32 R34, RZ, RZ, R62 ;  /* 0x000000ffff227224 */ /* 0x002fe200078e003e */
[----:B------:R-:W-:Y:S01]  /*3460*/  ISETP.LT.OR P3, PT, R3, 0x2, !P0 ;  /* 0x000000020300780c */ /* 0x000fe20004761670 */
[----:B------:R-:W-:Y:S02]  /*3470*/  IMAD.MOV.U32 R35, RZ, RZ, R63 ;  /* 0x000000ffff237224 */ /* 0x000fe400078e003f */
[----:B------:R-:W-:Y:S02]  /*3480*/  IMAD R41, R5, 0x180, RZ ;  /* 0x0000018005297824 */ /* 0x000fe400078e02ff */
[----:B------:R-:W-:-:S04]  /*3490*/  IMAD.WIDE.U32 R34, R4, 0x180, R34 ;  /* 0x0000018004227825 */ /* 0x000fc800078e0022 */
[----:B------:R-:W-:Y:S02]  /*34a0*/  IMAD.IADD R5, R35, 0x1, R41 ;  /* 0x0000000123057824 */ /* 0x000fe400078e0229 */
[----:B------:R-:W-:Y:S01]  /*34b0*/  @!P4 IMAD.MOV.U32 R4, RZ, RZ, R34 ;  /* 0x000000ffff04c224 */ /* 0x000fe200078e0022 */
[----:B--2---:R-:W-:-:S05]  /*34c0*/  @!P4 PRMT R14, R58, 0x8880, RZ ;  /* 0x000088803a0ec816 */ /* 0x004fca00000000ff */
[----:B------:R-:W-:-:S04]  /*34d0*/  @!P4 IMAD R9, R14, R57, RZ ;  /* 0x000000390e09c224 */ /* 0x000fc800078e02ff */
[----:B------:R-:W-:-:S05]  /*34e0*/  @!P4 IMAD R21, R24, R56, R9 ;  /* 0x000000381815c224 */ /* 0x000fca00078e0209 */
[----:B------:R0:W-:Y:S04]  /*34f0*/  @!P4 STG.E.U8 desc[UR36][R4.64], R21 ;  /* 0x000000150400c986 */ /* 0x0001e8000c101124 */
[----:B------:R-:W2:Y:S01]  /*3500*/  @!P3 LDG.E.U8 R58, desc[UR36][R32.64+0x1] ;  /* 0x00000124203ab981 */ /* 0x000ea2000c1e1100 */
[----:B------:R-:W-:Y:S01]  /*3510*/  ISETP.GE.AND P1, PT, R8, 0x189, PT ;  /* 0x000001890800780c */ /* 0x000fe20003f26270 */
[----:B------:R-:W-:-:S03]  /*3520*/  IMAD.WIDE.U32 R10, R59, R10, R60 ;  /* 0x0000000a3b0a7225 */ /* 0x000fc600078e003c */
[----:B------:R-:W-:Y:S01]  /*3530*/  ISETP.LT.OR P2, PT, R3, 0x1, !P1 ;  /* 0x000000010300780c */ /* 0x000fe20004f41670 */
[----:B------:R-:W-:Y:S01]  /*3540*/  IMAD.IADD R14, R37, 0x1, R11 ;  /* 0x00000001250e7824 */ /* 0x000fe200078e020b */
[----:B------:R-:W-:Y:S01]  /*3550*/  IADD3 R10, P4, P5, R20, R12, R10 ;  /* 0x0000000c140a7210 */ /* 0x000fe20007d9e00a */
[----:B0-----:R-:W-:-:S03]  /*3560*/  @!P3 IMAD.MOV.U32 R4, RZ, RZ, R34 ;  /* 0x000000ffff04b224 */ /* 0x001fc600078e0022 */
[----:B------:R-:W-:Y:S02]  /*3570*/  IADD3.X R11, R15, R13, R14, P4, P5 ;  /* 0x0000000d0f0b7210 */ /* 0x000fe400027ea40e */
        /* <DEDUP_REMOVED lines=12> */
[----:B------:R-:W0:Y:S01]  /*3640*/  @!P3 LDG.E.U8 R58, desc[UR36][R10.64+0x1] ;  /* 0x000001240a3ab981 */ /* 0x000e22000c1e1100 */
[----:B------:R-:W-:Y:S02]  /*3650*/  ISETP.LT.OR P2, PT, R3, 0x9, !P0 ;  /* 0x000000090300780c */ /* 0x000fe40004741670 */
[----:B------:R-:W-:-:S04]  /*3660*/  @!P3 IADD3 R12, P4, R34, UR41, RZ ;  /* 0x00000029220cbc10 */ /* 0x000fc8000ff9e0ff */
[----:B------:R-:W-:Y:S02]  /*3670*/  @!P3 IADD3.X R13, R5, UR40, RZ, P4, !PT ;  /* 0x00000028050dbc10 */ /* 0x000fe4000a7fe4ff */
[----:B0-----:R-:W-:-:S05]  /*3680*/  @!P3 PRMT R4, R58, 0x8880, RZ ;  /* 0x000088803a04b816 */ /* 0x001fca00000000ff */
[----:B------:R-:W-:-:S04]  /*3690*/  @!P3 IMAD R9, R4, R57, RZ ;  /* 0x000000390409b224 */ /* 0x000fc800078e02ff */
[----:B------:R-:W-:-:S05]  /*36a0*/  @!P3 IMAD R27, R27, R56, R9 ;  /* 0x000000381b1bb224 */ /* 0x000fca00078e0209 */
[----:B------:R0:W-:Y:S04]  /*36b0*/  @!P3 STG.E.U8 desc[UR36][R12.64+0x1], R27 ;  /* 0x0000011b0c00b986 */ /* 0x0001e8000c101124 */
[----:B------:R-:W2:Y:S01]  /*36c0*/  @!P2 LDG.E.U8 R58, desc[UR36][R32.64+0x8] ;  /* 0x00000824203aa981 */ /* 0x000ea2000c1e1100 */
[----:B------:R-:W-:Y:S01]  /*36d0*/  ISETP.LT.OR P0, PT, R3, 0xa, !P0 ;  /* 0x0000000a0300780c */ /* 0x000fe20004701670 */
[----:B------:R-:W-:Y:S01]  /*36e0*/  IMAD.IADD R5, R41, 0x1, R35 ;  /* 0x0000000129057824 */ /* 0x000fe200078e0223 */
[----:B--2---:R-:W-:-:S05]  /*36f0*/  @!P2 PRMT R4, R58, 0x8880, RZ ;  /* 0x000088803a04a816 */ /* 0x004fca00000000ff */
[----:B------:R-:W-:Y:S02]  /*3700*/  @!P2 IMAD R9, R4, R57, RZ ;  /* 0x000000390409a224 */ /* 0x000fe400078e02ff */
[----:B------:R-:W-:Y:S02]  /*3710*/  @!P2 IMAD.MOV.U32 R4, RZ, RZ, R34 ;  /* 0x000000ffff04a224 */ /* 0x000fe400078e0022 */
[----:B-1----:R-:W-:-:S05]  /*3720*/  @!P2 IMAD R7, R28, R56, R9 ;  /* 0x000000381c07a224 */ /* 0x002fca00078e0209 */
        /* <DEDUP_REMOVED lines=9> */
[----:B------:R-:W3:Y:S01]  /*37c0*/  @!P2 LDG.E.U8 R58, desc[UR36][R10.64+0x8] ;  /* 0x000008240a3aa981 */ /* 0x000ee2000c1e1100 */
[----:B------:R-:W-:Y:S02]  /*37d0*/  ISETP.LT.OR P1, PT, R3, 0xa, !P1 ;  /* 0x0000000a0300780c */ /* 0x000fe40004f21670 */
[----:B------:R-:W-:-:S04]  /*37e0*/  @!P2 IADD3 R6, P0, R34, UR41, RZ ;  /* 0x000000292206ac10 */ /* 0x000fc8000ff1e0ff */
[----:B-1----:R-:W-:Y:S02]  /*37f0*/  @!P2 IADD3.X R7, R5, UR40, RZ, P0, !PT ;  /* 0x000000280507ac10 */ /* 0x002fe400087fe4ff */
[----:B---3--:R-:W-:-:S05]  /*3800*/  @!P2 PRMT R8, R58, 0x8880, RZ ;  /* 0x000088803a08a816 */ /* 0x008fca00000000ff */
[----:B------:R-:W-:-:S04]  /*3810*/  @!P2 IMAD R9, R8, R57, RZ ;  /* 0x000000390809a224 */ /* 0x000fc800078e02ff */
[----:B------:R-:W-:-:S05]  /*3820*/  @!P2 IMAD R3, R30, R56, R9 ;  /* 0x000000381e03a224 */ /* 0x000fca00078e0209 */
[----:B------:R2:W-:Y:S04]  /*3830*/  @!P2 STG.E.U8 desc[UR36][R6.64+0x8], R3 ;  /* 0x000008030600a986 */ /* 0x0005e8000c101124 */
[----:B------:R-:W3:Y:S02]  /*3840*/  @!P1 LDG.E.U8 R58, desc[UR36][R10.64+0x9] ;  /* 0x000009240a3a9981 */ /* 0x000ee4000c1e1100 */
[----:B---3--:R-:W-:-:S05]  /*3850*/  @!P1 PRMT R8, R58, 0x8880, RZ ;  /* 0x000088803a089816 */ /* 0x008fca00000000ff */
[----:B------:R-:W-:-:S04]  /*3860*/  @!P1 IMAD R9, R8, R57, RZ ;  /* 0x0000003908099224 */ /* 0x000fc800078e02ff */
[----:B------:R-:W-:Y:S01]  /*3870*/  IMAD R9, R31, R56, R9 ;  /* 0x000000381f097224 */ /* 0x000fe200078e0209 */
[----:B--2---:R-:W-:Y:S06]  /*3880*/  @P1 BRA `(.L_x_61) ;  /* 0x0000000800581947 */ /* 0x004fec0003800000 */
[----:B------:R-:W-:-:S04]  /*3890*/  IADD3 R34, P0, R34, UR41, RZ ;  /* 0x0000002922227c10 */ /* 0x000fc8000ff1e0ff */
[----:B------:R-:W-:-:S05]  /*38a0*/  IADD3.X R35, R5, UR40, RZ, P0, !PT ;  /* 0x0000002805237c10 */ /* 0x000fca00087fe4ff */
[----:B------:R1:W-:Y:S01]  /*38b0*/  STG.E.U8 desc[UR36][R34.64+0x9], R9 ;  /* 0x0000090922007986 */ /* 0x0003e2000c101124 */
[----:B------:R-:W-:Y:S05]  /*38c0*/  BRA `(.L_x_61) ;  /* 0x0000000800487947 */ /* 0x000fea0003800000 */
.L_x_36:
[C---:B------:R-:W-:Y:S01]  /*38d0*/  ISETP.GE.AND P0, PT, R8.reuse, 0x1, PT ;  /* 0x000000010800780c */ /* 0x040fe20003f06270 */
[----:B------:R-:W-:Y:S01]  /*38e0*/  ULDC.64 UR4, c[0x0][0x5c0] ;  /* 0x0001700000047ab9 */ /* 0x000fe20000000a00 */
[----:B------:R-:W-:Y:S01]  /*38f0*/  ISETP.GE.AND P3, PT, R8, 0x9, PT ;  /* 0x000000090800780c */ /* 0x000fe20003f66270 */
[----:B------:R-:W-:Y:S01]  /*3900*/  IMAD R21, R5, 0x78, RZ ;  /* 0x0000007805157824 */ /* 0x000fe200078e02ff */
[C---:B------:R-:W-:Y:S02]  /*3910*/  ISETP.LT.OR P4, PT, R3.reuse, 0x1, !P0 ;  /* 0x000000010300780c */ /* 0x040fe40004781670 */
[C---:B------:R-:W-:Y:S02]  /*3920*/  ISETP.LT.OR P2, PT, R3.reuse, 0x2, !P0 ;  /* 0x000000020300780c */ /* 0x040fe40004741670 */
[----:B------:R-:W-:Y:S02]  /*3930*/  IADD3 R6, P1, R62, UR4, RZ ;  /* 0x000000043e067c10 */ /* 0x000fe4000ff3e0ff */
[----:B------:R-:W-:-:S02]  /*3940*/  ISETP.LT.OR P5, PT, R3, 0x2, !P3 ;  /* 0x000000020300780c */ /* 0x000fc40005fa1670 */
[----:B------:R-:W-:Y:S02]  /*3950*/  IADD3.X R7, R65, UR5, RZ, P1, !PT ;  /* 0x0000000541077c10 */ /* 0x000fe40008ffe4ff */
[----:B------:R-:W-:-:S03]  /*3960*/  ISETP.LT.OR P1, PT, R3, 0x1, !P3 ;  /* 0x000000010300780c */ /* 0x000fc60005f21670 */
[-C--:B------:R-:W-:Y:S02]  /*3970*/  @!P4 IMAD R9, R48, R56.reuse, RZ ;  /* 0x000000383009c224 */ /* 0x080fe400078e02ff */
[----:B------:R-:W-:-:S03]  /*3980*/  @!P2 IMAD R49, R49, R56, RZ ;  /* 0x000000383131a224 */ /* 0x000fc600078e02ff */
[----:B------:R-:W-:Y:S01]  /*3990*/  @!P4 STG.E.U8 desc[UR36][R6.64], R9 ;  /* 0x000000090600c986 */ /* 0x000fe2000c101124 */
[----:B------:R-:W-:Y:S01]  /*39a0*/  ISETP.LT.OR P4, PT, R3, 0x9, !P0 ;  /* 0x000000090300780c */ /* 0x000fe20004781670 */
[-C--:B------:R-:W-:Y:S01]  /*39b0*/  @!P5 IMAD R51, R51, R56.reuse, RZ ;  /* 0x000000383333d224 */ /* 0x080fe200078e02ff */
[----:B------:R-:W-:Y:S01]  /*39c0*/  ISETP.LT.OR P0, PT, R3, 0xa, !P0 ;  /* 0x0000000a0300780c */ /* 0x000fe20004701670 */
[----:B------:R0:W-:Y:S01]  /*39d0*/  @!P2 STG.E.U8 desc[UR36][R6.64+0x1], R49 ;  /* 0x000001310600a986 */ /* 0x0001e2000c101124 */
[----:B------:R-:W-:Y:S01]  /*39e0*/  IADD3 R12, P2, R6, UR41, RZ ;  /* 0x00000029060c7c10 */ /* 0x000fe2000ff5e0ff */
[----:B------:R-:W-:-:S03]  /*39f0*/  @!P1 IMAD R11, R50, R56, RZ ;  /* 0x00000038320b9224 */ /* 0x000fc600078e02ff */
[----:B------:R-:W-:Y:S02]  /*3a00*/  IADD3.X R13, R7, UR40, RZ, P2, !PT ;  /* 0x00000028070d7c10 */ /* 0x000fe400097fe4ff */
[C---:B------:R-:W-:Y:S02]  /*3a10*/  ISETP.LT.OR P2, PT, R3.reuse, 0x9, !P3 ;  /* 0x000000090300780c */ /* 0x040fe40005f41670 */
[----:B------:R-:W-:Y:S01]  /*3a20*/  ISETP.LT.OR P3, PT, R3, 0xa, !P3 ;  /* 0x0000000a0300780c */ /* 0x000fe20005f61670 */
[-C--:B------:R-:W-:Y:S01]  /*3a30*/  @!P4 IMAD R15, R52, R56.reuse, RZ ;  /* 0x00000038340fc224 */ /* 0x080fe200078e02ff */
[----:B------:R1:W-:Y:S01]  /*3a40*/  @!P1 STG.E.U8 desc[UR36][R12.64], R11 ;  /* 0x0000000b0c009986 */ /* 0x0003e2000c101124 */
[----:B------:R-:W-:Y:S01]  /*3a50*/  ISETP.GE.AND P1, PT, R8, 0x81, PT ;  /* 0x000000810800780c */ /* 0x000fe20003f26270 */
[----:B------:R-:W-:Y:S01]  /*3a60*/  @!P0 IMAD R53, R53, R56, RZ ;  /* 0x0000003835358224 */ /* 0x000fe200078e02ff */
[----:B0-----:R-:W-:Y:S01]  /*3a70*/  SHF.L.U64.HI R49, R4, 0x7, R5 ;  /* 0x0000000704317819 */ /* 0x001fe20000010205 */
[----:B------:R-:W-:Y:S01]  /*3a80*/  @!P0 IMAD.MOV.U32 R10, RZ, RZ, R6 ;  /* 0x000000ffff0a8224 */ /* 0x000fe200078e0006 */
[----:B------:R-:W-:Y:S01]  /*3a90*/  @!P5 STG.E.U8 desc[UR36][R12.64+0x1], R51 ;  /* 0x000001330c00d986 */ /* 0x000fe2000c101124 */
[----:B------:R-:W-:-:S03]  /*3aa0*/  ISETP.LT.OR P5, PT, R3, 0x2, !P1 ;  /* 0x000000020300780c */ /* 0x000fc60004fa1670 */
[----:B------:R0:W-:Y:S01]  /*3ab0*/  @!P4 STG.E.U8 desc[UR36][R6.64+0x8], R15 ;  /* 0x0000080f0600c986 */ /* 0x0001e2000c101124 */
[----:B------:R-:W-:Y:S01]  /*3ac0*/  ISETP.LT.OR P4, PT, R3, 0x1, !P1 ;  /* 0x000000010300780c */ /* 0x000fe20004f81670 */
[-C--:B------:R-:W-:Y:S02]  /*3ad0*/  @!P2 IMAD R9, R54, R56.reuse, RZ ;  /* 0x000000383609a224 */ /* 0x080fe400078e02ff */
[----:B-1----:R-:W-:Y:S02]  /*3ae0*/  @!P0 IMAD.MOV.U32 R11, RZ, RZ, R7 ;  /* 0x000000ffff0b8224 */ /* 0x002fe400078e0007 */
[----:B------:R-:W-:-:S03]  /*3af0*/  @!P3 IMAD R55, R55, R56, RZ ;  /* 0x000000383737b224 */ /* 0x000fc600078e02ff */
[----:B------:R-:W-:Y:S01]  /*3b00*/  @!P0 STG.E.U8 desc[UR36][R10.64+0x9], R53 ;  /* 0x000009350a008986 */ /* 0x000fe2000c101124 */
[----:B------:R-:W-:Y:S01]  /*3b10*/  ISETP.GE.AND P0, PT, R8, 0x89, PT ;  /* 0x000000890800780c */ /* 0x000fe20003f06270 */
[----:B------:R-:W-:Y:S02]  /*3b20*/  @!P5 IMAD R41, R41, R56, RZ ;  /* 0x000000382929d224 */ /* 0x000fe400078e02ff */
[----:B------:R1:W-:Y:S01]  /*3b30*/  @!P2 STG.E.U8 desc[UR36][R12.64+0x8], R9 ;  /* 0x000008090c00a986 */ /* 0x0003e2000c101124 */
[----:B------:R-:W-:Y:S01]  /*3b40*/  ISETP.LT.OR P2, PT, R3, 0x1, !P0 ;  /* 0x000000010300780c */ /* 0x000fe20004741670 */
[----:B0-----:R-:W-:Y:S02]  /*3b50*/  IMAD.WIDE.U32 R6, R4, 0x78, R12 ;  /* 0x0000007804067825 */ /* 0x001fe400078e000c */
[----:B------:R0:W-:Y:S02]  /*3b60*/  @!P3 STG.E.U8 desc[UR36][R12.64+0x9], R55 ;  /* 0x000009370c00b986 */ /* 0x0001e4000c101124 */
[----:B------:R-:W-:-:S02]  /*3b70*/  IMAD.IADD R7, R7, 0x1, R21 ;  /* 0x0000000107077824 */ /* 0x000fc400078e0215 */
[----:B------:R-:W-:-:S05]  /*3b80*/  @!P4 IMAD R15, R40, R56, RZ ;  /* 0x00000038280fc224 */ /* 0x000fca00078e02ff */
[----:B------:R-:W-:Y:S01]  /*3b90*/  @!P4 STG.E.U8 desc[UR36][R6.64], R15 ;  /* 0x0000000f0600c986 */ /* 0x000fe2000c101124 */
[C---:B------:R-:W-:Y:S01]  /*3ba0*/  ISETP.LT.OR P4, PT, R3.reuse, 0x2, !P0 ;  /* 0x000000020300780c */ /* 0x040fe20004781670 */
[-C--:B-1----:R-:W-:Y:S01]  /*3bb0*/  @!P2 IMAD R9, R42, R56.reuse, RZ ;  /* 0x000000382a09a224 */ /* 0x082fe200078e02ff */
[C---:B------:R-:W-:Y:S01]  /*3bc0*/  @!P2 IADD3 R10, P3, R6.reuse, UR41, RZ ;  /* 0x00000029060aac10 */ /* 0x040fe2000ff7e0ff */
[----:B------:R1:W-:Y:S01]  /*3bd0*/  @!P5 STG.E.U8 desc[UR36][R6.64+0x1], R41 ;  /* 0x000001290600d986 */ /* 0x0003e2000c101124 */
[----:B------:R-:W-:Y:S02]  /*3be0*/  ISETP.LT.OR P5, PT, R3, 0x9, !P1 ;  /* 0x000000090300780c */ /* 0x000fe40004fa1670 */
[----:B------:R-:W-:Y:S02]  /*3bf0*/  @!P2 IADD3.X R11, R7, UR40, RZ, P3, !PT ;  /* 0x00000028070bac10 */ /* 0x000fe40009ffe4ff */
[C---:B------:R-:W-:Y:S02]  /*3c00*/  ISETP.LT.OR P3, PT, R3.reuse, 0x9, !P0 ;  /* 0x000000090300780c */ /* 0x040fe40004761670 */
[C---:B------:R-:W-:Y:S01]  /*3c10*/  ISETP.LT.OR P1, PT, R3.reuse, 0xa, !P1 ;  /* 0x0000000a0300780c */ /* 0x040fe20004f21670 */
[----:B------:R2:W-:Y:S01]  /*3c20*/  @!P2 STG.E.U8 desc[UR36][R10.64], R9 ;  /* 0x000000090a00a986 */ /* 0x0005e2000c101124 */
[----:B------:R-:W-:Y:S01]  /*3c30*/  ISETP.LT.OR P0, PT, R3, 0xa, !P0 ;  /* 0x0000000a0300780c */ /* 0x000fe20004701670 */
[----:B------:R-:W-:Y:S01]  /*3c40*/  @!P4 IMAD R43, R43, R56, RZ ;  /* 0x000000382b2bc224 */ /* 0x000fe200078e02ff */
[----:B0-----:R-:W-:-:S03]  /*3c50*/  @!P4 IADD3 R12, P2, R6, UR41, RZ ;  /* 0x00000029060ccc10 */ /* 0x001fc6000ff5e0ff */
[----:B------:R-:W-:Y:S01]  /*3c60*/  @!P5 IMAD R21, R44, R56, RZ ;  /* 0x000000382c15d224 */ /* 0x000fe200078e02ff */
[----:B------:R-:W-:-:S03]  /*3c70*/  @!P4 IADD3.X R13, R7, UR40, RZ, P2, !PT ;  /* 0x00000028070dcc10 */ /* 0x000fc600097fe4ff */
[----:B------:R-:W-:Y:S01]  /*3c80*/  @!P3 IADD3 R14, P2, R6, UR41, RZ ;  /* 0x00000029060ebc10 */ /* 0x000fe2000ff5e0ff */
[-C--:B-1----:R-:W-:Y:S01]  /*3c90*/  @!P3 IMAD R41, R46, R56.reuse, RZ ;  /* 0x000000382e29b224 */ /* 0x082fe200078e02ff */
[----:B------:R0:W-:Y:S01]  /*3ca0*/  @!P4 STG.E.U8 desc[UR36][R12.64+0x1], R43 ;  /* 0x0000012b0c00c986 */ /* 0x0001e2000c101124 */
[-C--:B------:R-:W-:Y:S01]  /*3cb0*/  @!P1 IMAD R45, R45, R56.reuse, RZ ;  /* 0x000000382d2d9224 */ /* 0x080fe200078e02ff */
[----:B------:R-:W-:Y:S01]  /*3cc0*/  @!P3 IADD3.X R15, R7, UR40, RZ, P2, !PT ;  /* 0x00000028070fbc10 */ /* 0x000fe200097fe4ff */
[----:B------:R-:W-:Y:S01]  /*3cd0*/  @!P0 IMAD R47, R47, R56, RZ ;  /* 0x000000382f2f8224 */ /* 0x000fe200078e02ff */
[----:B------:R-:W-:Y:S01]  /*3ce0*/  ISETP.GE.AND P2, PT, R8, 0x101, PT ;  /* 0x000001010800780c */ /* 0x000fe20003f46270 */
[----:B------:R-:W-:Y:S01]  /*3cf0*/  @!P5 STG.E.U8 desc[UR36][R6.64+0x8], R21 ;  /* 0x000008150600d986 */ /* 0x000fe2000c101124 */
[----:B--2---:R-:W-:Y:S02]  /*3d00*/  @!P0 IADD3 R10, P4, R6, UR41, RZ ;  /* 0x00000029060a8c10 */ /* 0x004fe4000ff9e0ff */
[----:B------:R-:W-:Y:S01]  /*3d10*/  ISETP.LT.OR P5, PT, R3, 0x1, !P2 ;  /* 0x000000010300780c */ /* 0x000fe200057a1670 */
[----:B------:R1:W-:Y:S01]  /*3d20*/  @!P1 STG.E.U8 desc[UR36][R6.64+0x9], R45 ;  /* 0x0000092d06009986 */ /* 0x0003e2000c101124 */
[----:B------:R-:W-:-:S02]  /*3d30*/  ISETP.GE.AND P1, PT, R8, 0x109, PT ;  /* 0x000001090800780c */ /* 0x000fc40003f26270 */
[----:B------:R-:W-:Y:S01]  /*3d40*/  @!P0 IADD3.X R11, R7, UR40, RZ, P4, !PT ;  /* 0x00000028070b8c10 */ /* 0x000fe2000a7fe4ff */
[----:B------:R-:W-:Y:S01]  /*3d50*/  @!P3 STG.E.U8 desc[UR36][R14.64+0x8], R41 ;  /* 0x000008290e00b986 */ /* 0x000fe2000c101124 */
[----:B0-----:R-:W-:Y:S01]  /*3d60*/  IMAD.SHL.U32 R43, R4, 0x80, RZ ;  /* 0x00000080042b7824 */ /* 0x001fe200078e00ff */
[C---:B------:R-:W-:Y:S02]  /*3d70*/  ISETP.LT.OR P3, PT, R3.reuse, 0x2, !P2 ;  /* 0x000000020300780c */ /* 0x040fe40005761670 */
[----:B------:R-:W-:Y:S01]  /*3d80*/  ISETP.LT.OR P4, PT, R3, 0x1, !P1 ;  /* 0x000000010300780c */ /* 0x000fe20004f81670 */
[----:B------:R0:W-:Y:S01]  /*3d90*/  @!P0 STG.E.U8 desc[UR36][R10.64+0x9], R47 ;  /* 0x0000092f0a008986 */ /* 0x0001e2000c101124 */
[----:B------:R-:W-:Y:S02]  /*3da0*/  IADD3 R4, P0, R43, R6, RZ ;  /* 0x000000062b047210 */ /* 0x000fe40007f1e0ff */
[----:B------:R-:W-:-:S03]  /*3db0*/  @!P5 IMAD R9, R32, R56, RZ ;  /* 0x000000382009d224 */ /* 0x000fc600078e02ff */
[----:B------:R-:W-:Y:S01]  /*3dc0*/  IMAD.X R5, R49, 0x1, R7, P0 ;  /* 0x0000000131057824 */ /* 0x000fe200000e0607 */
[----:B------:R-:W-:-:S03]  /*3dd0*/  ISETP.LT.OR P0, PT, R3, 0x2, !P1 ;  /* 0x000000020300780c */ /* 0x000fc60004f01670 */
[-C--:B------:R-:W-:Y:S01]  /*3de0*/  @!P3 IMAD R33, R33, R56.reuse, RZ ;  /* 0x000000382121b224 */ /* 0x080fe200078e02ff */
[----:B------:R2:W-:Y:S01]  /*3df0*/  @!P5 STG.E.U8 desc[UR36][R4.64], R9 ;  /* 0x000000090400d986 */ /* 0x0005e2000c101124 */
[----:B-1----:R-:W-:Y:S01]  /*3e00*/  @!P4 IADD3 R6, P5, R4, UR41, RZ ;  /* 0x000000290406cc10 */ /* 0x002fe2000ffbe0ff */
[-C--:B------:R-:W-:Y:S02]  /*3e10*/  @!P4 IMAD R13, R34, R56.reuse, RZ ;  /* 0x00000038220dc224 */ /* 0x080fe400078e02ff */
[----:B------:R-:W-:Y:S01]  /*3e20*/  @!P3 STG.E.U8 desc[UR36][R4.64+0x1], R33 ;  /* 0x000001210400b986 */ /* 0x000fe2000c101124 */
[----:B------:R-:W-:Y:S02]  /*3e30*/  ISETP.LT.OR P3, PT, R3, 0x9, !P2 ;  /* 0x000000090300780c */ /* 0x000fe40005761670 */
[----:B------:R-:W-:Y:S02]  /*3e40*/  @!P4 IADD3.X R7, R5, UR40, RZ, P5, !PT ;  /* 0x000000280507cc10 */ /* 0x000fe4000affe4ff */
[----:B0-----:R-:W-:Y:S01]  /*3e50*/  @!P0 IADD3 R10, P5, R4, UR41, RZ ;  /* 0x00000029040a8c10 */ /* 0x001fe2000ffbe0ff */
[----:B------:R-:W-:Y:S01]  /*3e60*/  @!P0 IMAD R35, R35, R56, RZ ;  /* 0x0000003823238224 */ /* 0x000fe200078e02ff */
[C---:B------:R-:W-:Y:S01]  /*3e70*/  ISETP.LT.OR P2, PT, R3.reuse, 0xa, !P2 ;  /* 0x0000000a0300780c */ /* 0x040fe20005741670 */
[----:B------:R0:W-:Y:S01]  /*3e80*/  @!P4 STG.E.U8 desc[UR36][R6.64], R13 ;  /* 0x0000000d0600c986 */ /* 0x0001e2000c101124 */
[----:B------:R-:W-:-:S02]  /*3e90*/  ISETP.LT.OR P4, PT, R3, 0x9, !P1 ;  /* 0x000000090300780c */ /* 0x000fc40004f81670 */
[----:B------:R-:W-:Y:S02]  /*3ea0*/  @!P0 IADD3.X R11, R5, UR40, RZ, P5, !PT ;  /* 0x00000028050b8c10 */ /* 0x000fe4000affe4ff */
[----:B------:R-:W-:Y:S01]  /*3eb0*/  ISETP.GE.AND P5, PT, R8, 0x189, PT ;  /* 0x000001890800780c */ /* 0x000fe20003fa6270 */
[----:B--2---:R-:W-:Y:S01]  /*3ec0*/  @!P3 IMAD R9, R36, R56, RZ ;  /* 0x000000382409b224 */ /* 0x004fe200078e02ff */
[C---:B------:R-:W-:Y:S01]  /*3ed0*/  ISETP.LT.OR P1, PT, R3.reuse, 0xa, !P1 ;  /* 0x0000000a0300780c */ /* 0x040fe20004f21670 */
[----:B------:R1:W-:Y:S01]  /*3ee0*/  @!P0 STG.E.U8 desc[UR36][R10.64+0x1], R35 ;  /* 0x000001230a008986 */ /* 0x0003e2000c101124 */
[----:B------:R-:W-:-:S03]  /*3ef0*/  ISETP.LT.OR P0, PT, R3, 0xa, !P5 ;  /* 0x0000000a0300780c */ /* 0x000fc60006f01670 */
[----:B------:R2:W-:Y:S01]  /*3f00*/  @!P3 STG.E.U8 desc[UR36][R4.64+0x8], R9 ;  /* 0x000008090400b986 */ /* 0x0005e2000c101124 */
[-C--:B------:R-:W-:Y:S01]  /*3f10*/  @!P2 IMAD R37, R37, R56.reuse, RZ ;  /* 0x000000382525a224 */ /* 0x080fe200078e02ff */
[----:B------:R-:W-:Y:S01]  /*3f20*/  @!P4 IADD3 R12, P3, R4, UR41, RZ ;  /* 0x00000029040ccc10 */ /* 0x000fe2000ff7e0ff */
[----:B0-----:R-:W-:Y:S02]  /*3f30*/  @!P2 IMAD.MOV.U32 R6, RZ, RZ, R4 ;  /* 0x000000ffff06a224 */ /* 0x001fe400078e0004 */
[----:B------:R-:W-:Y:S01]  /*3f40*/  @!P2 IMAD.MOV.U32 R7, RZ, RZ, R5 ;  /* 0x000000ffff07a224 */ /* 0x000fe200078e0005 */
[----:B------:R-:W-:Y:S01]  /*3f50*/  @!P4 IADD3.X R13, R5, UR40, RZ, P3, !PT ;  /* 0x00000028050dcc10 */ /* 0x000fe20009ffe4ff */
[-C--:B------:R-:W-:Y:S02]  /*3f60*/  @!P4 IMAD R21, R38, R56.reuse, RZ ;  /* 0x000000382615c224 */ /* 0x080fe400078e02ff */
[-C--:B------:R-:W-:Y:S01]  /*3f70*/  @!P1 IMAD R39, R39, R56.reuse, RZ ;  /* 0x0000003827279224 */ /* 0x080fe200078e02ff */
[----:B------:R0:W-:Y:S01]  /*3f80*/  @!P2 STG.E.U8 desc[UR36][R6.64+0x9], R37 ;  /* 0x000009250600a986 */ /* 0x0001e2000c101124 */
[----:B------:R-:W-:Y:S01]  /*3f90*/  @!P1 IADD3 R14, P2, R4, UR41, RZ ;  /* 0x00000029040e9c10 */ /* 0x000fe2000ff5e0ff */
[----:B------:R-:W-:-:S02]  /*3fa0*/  @!P0 IMAD R31, R31, R56, RZ ;  /* 0x000000381f1f8224 */ /* 0x000fc400078e02ff */
[----:B------:R3:W-:Y:S01]  /*3fb0*/  @!P4 STG.E.U8 desc[UR36][R12.64+0x8], R21 ;  /* 0x000008150c00c986 */ /* 0x0007e2000c101124 */
[----:B-1----:R-:W-:Y:S02]  /*3fc0*/  @!P0 IADD3 R10, P3, P4, R4, UR41, R43 ;  /* 0x00000029040a8c10 */ /* 0x002fe4000fc7e02b */
[C---:B------:R-:W-:Y:S02]  /*3fd0*/  @!P1 IADD3.X R15, R5.reuse, UR40, RZ, P2, !PT ;  /* 0x00000028050f9c10 */ /* 0x040fe400097fe4ff */
[----:B------:R-:W-:Y:S02]  /*3fe0*/  ISETP.GE.AND P2, PT, R8, 0x181, PT ;  /* 0x000001810800780c */ /* 0x000fe40003f46270 */
[----:B------:R-:W-:Y:S01]  /*3ff0*/  @!P0 IADD3.X R11, R5, UR40, R49, P3, P4 ;  /* 0x00000028050b8c10 */ /* 0x000fe20009fe8431 */
[----:B------:R1:W-:Y:S01]  /*4000*/  @!P1 STG.E.U8 desc[UR36][R14.64+0x9], R39 ;  /* 0x000009270e009986 */ /* 0x0003e2000c101124 */
[----:B------:R-:W-:Y:S02]  /*4010*/  ISETP.LT.OR P3, PT, R3, 0x1, !P2 ;  /* 0x000000010300780c */ /* 0x000fe40005761670 */
[----:B--2---:R-:W-:-:S02]  /*4020*/  IADD3 R4, P4, R4, R43, RZ ;  /* 0x0000002b04047210 */ /* 0x004fc40007f9e0ff */
[----:B------:R-:W-:-:S03]  /*4030*/  ISETP.LT.OR P1, PT, R3, 0x2, !P2 ;  /* 0x000000020300780c */ /* 0x000fc60005721670 */
[----:B------:R-:W-:Y:S01]  /*4040*/  IMAD.X R5, R5, 0x1, R49, P4 ;  /* 0x0000000105057824 */ /* 0x000fe200020e0631 */
[----:B------:R-:W-:-:S05]  /*4050*/  ISETP.LT.OR P4, PT, R3, 0x1, !P5 ;  /* 0x000000010300780c */ /* 0x000fca0006f81670 */
[----:B------:R-:W-:-:S04]  /*4060*/  @!P3 IMAD R9, R24, R56, RZ ;  /* 0x000000381809b224 */ /* 0x000fc800078e02ff */
[----:B------:R-:W-:Y:S01]  /*4070*/  @!P1 IMAD R25, R25, R56, RZ ;  /* 0x0000003819199224 */ /* 0x000fe200078e02ff */
[----:B------:R2:W-:Y:S03]  /*4080*/  @!P3 STG.E.U8 desc[UR36][R4.64], R9 ;  /* 0x000000090400b986 */ /* 0x0005e6000c101124 */
[----:B0-----:R-:W-:Y:S01]  /*4090*/  @!P4 IADD3 R6, P3, R4, UR41, RZ ;  /* 0x000000290406cc10 */ /* 0x001fe2000ff7e0ff */
[----:B------:R0:W-:Y:S01]  /*40a0*/  @!P1 STG.E.U8 desc[UR36][R4.64+0x1], R25 ;  /* 0x0000011904009986 */ /* 0x0001e2000c101124 */
[----:B------:R-:W-:Y:S02]  /*40b0*/  ISETP.LT.OR P1, PT, R3, 0x2, !P5 ;  /* 0x000000020300780c */ /* 0x000fe40006f21670 */
[----:B------:R-:W-:Y:S02]  /*40c0*/  @!P4 IADD3.X R7, R5, UR40, RZ, P3, !PT ;  /* 0x000000280507cc10 */ /* 0x000fe40009ffe4ff */
[----:B------:R-:W-:-:S02]  /*40d0*/  ISETP.LT.OR P3, PT, R3, 0x9, !P2 ;  /* 0x000000090300780c */ /* 0x000fc40005761670 */
[C---:B------:R-:W-:Y:S02]  /*40e0*/  ISETP.LT.OR P5, PT, R3.reuse, 0x9, !P5 ;  /* 0x000000090300780c */ /* 0x040fe40006fa1670 */
[----:B------:R-:W-:Y:S01]  /*40f0*/  ISETP.LT.OR P2, PT, R3, 0xa, !P2 ;  /* 0x0000000a0300780c */ /* 0x000fe20005741670 */
[----:B------:R-:W-:-:S04]  /*4100*/  @!P4 IMAD R3, R26, R56, RZ ;  /* 0x000000381a03c224 */ /* 0x000fc800078e02ff */
[-C--:B------:R-:W-:Y:S01]  /*4110*/  @!P1 IMAD R27, R27, R56.reuse, RZ ;  /* 0x000000381b1b9224 */ /* 0x080fe200078e02ff */
[----:B------:R0:W-:Y:S01]  /*4120*/  @!P4 STG.E.U8 desc[UR36][R6.64], R3 ;  /* 0x000000030600c986 */ /* 0x0001e2000c101124 */
[----:B---3--:R-:W-:Y:S02]  /*4130*/  @!P1 IADD3 R12, P4, R4, UR41, RZ ;  /* 0x00000029040c9c10 */ /* 0x008fe4000ff9e0ff */
[-C--:B-1----:R-:W-:Y:S02]  /*4140*/  @!P3 IMAD R15, R28, R56.reuse, RZ ;  /* 0x000000381c0fb224 */ /* 0x082fe400078e02ff */
[----:B------:R-:W-:Y:S01]  /*4150*/  @!P1 IADD3.X R13, R5, UR40, RZ, P4, !PT ;  /* 0x00000028050d9c10 */ /* 0x000fe2000a7fe4ff */
[-C--:B------:R-:W-:Y:S01]  /*4160*/  @!P5 IMAD R21, R30, R56.reuse, RZ ;  /* 0x000000381e15d224 */ /* 0x080fe200078e02ff */
[----:B------:R-:W-:Y:S01]  /*4170*/  @!P5 IADD3 R8, P4, R4, UR41, RZ ;  /* 0x000000290408dc10 */ /* 0x000fe2000ff9e0ff */
[----:B------:R-:W-:Y:S02]  /*4180*/  @!P2 IMAD R29, R29, R56, RZ ;  /* 0x000000381d1da224 */ /* 0x000fe400078e02ff */
[----:B------:R0:W-:Y:S01]  /*4190*/  @!P1 STG.E.U8 desc[UR36][R12.64+0x1], R27 ;  /* 0x0000011b0c009986 */ /* 0x0001e2000c101124 */
[----:B--2---:R-:W-:-:S03]  /*41a0*/  @!P5 IADD3.X R9, R5, UR40, RZ, P4, !PT ;  /* 0x000000280509dc10 */ /* 0x004fc6000a7fe4ff */
[----:B------:R0:W-:Y:S04]  /*41b0*/  @!P3 STG.E.U8 desc[UR36][R4.64+0x8], R15 ;  /* 0x0000080f0400b986 */ /* 0x0001e8000c101124 */
[----:B------:R0:W-:Y:S04]  /*41c0*/  @!P2 STG.E.U8 desc[UR36][R4.64+0x9], R29 ;  /* 0x0000091d0400a986 */ /* 0x0001e8000c101124 */
[----:B------:R0:W-:Y:S04]  /*41d0*/  @!P5 STG.E.U8 desc[UR36][R8.64+0x8], R21 ;  /* 0x000008150800d986 */ /* 0x0001e8000c101124 */
[----:B------:R0:W-:Y:S02]  /*41e0*/  @!P0 STG.E.U8 desc[UR36][R10.64+0x9], R31 ;  /* 0x0000091f0a008986 */ /* 0x0001e4000c101124 */
.L_x_61:
[----:B------:R-:W-:Y:S05]  /*41f0*/  BSYNC B0 ;  /* 0x0000000000007941 */ /* 0x000fea0003800000 */
.L_x_35:
[----:B------:R-:W-:Y:S01]  /*4200*/  ULDC UR4, c[0x0][0xc] ;  /* 0x0000030000047ab9 */ /* 0x000fe20000000800 */
[----:B------:R-:W-:Y:S01]  /*4210*/  ULDC UR5, c[0x0][0x10] ;  /* 0x0000040000057ab9 */ /* 0x000fe20000000800 */
[----:B0-----:R-:W0:Y:S01]  /*4220*/  LDC R3, c[0x0][0x14] ;  /* 0x00000500ff037b82 */ /* 0x001e220000000800 */
[----:B------:R-:W-:Y:S01]  /*4230*/  UIMAD.WIDE.U32 UR4, UR4, UR5, URZ ;  /* 0x00000005040472a5 */ /* 0x000fe2000f8e003f */
[----:B------:R-:W-:Y:S02]  /*4240*/  IMAD.MOV.U32 R60, RZ, RZ, -0x1 ;  /* 0xffffffffff3c7424 */ /* 0x000fe400078e00ff */
[----:B------:R-:W-:-:S03]  /*4250*/  IMAD.MOV.U32 R61, RZ, RZ, -0x1 ;  /* 0xffffffffff3d7424 */ /* 0x000fc600078e00ff */
[----:B0-----:R-:W-:-:S04]  /*4260*/  IMAD.WIDE.U32 R16, R3, UR4, R16 ;  /* 0x0000000403107c25 */ /* 0x001fc8000f8e0010 */
[----:B------:R-:W-:Y:S01]  /*4270*/  IMAD R3, R3, UR5, RZ ;  /* 0x0000000503037c24 */ /* 0x000fe2000f8e02ff */
[----:B------:R-:W-:Y:S02]  /*4280*/  ULDC.64 UR4, c[0x0][0x650] ;  /* 0x0001940000047ab9 */ /* 0x000fe40000000a00 */
[----:B------:R-:W-:Y:S01]  /*4290*/  ISETP.GE.U32.AND P0, PT, R16, UR4, PT ;  /* 0x0000000410007c0c */ /* 0x000fe2000bf06070 */
[--C-:B------:R-:W-:Y:S01]  /*42a0*/  IMAD.IADD R17, R17, 0x1, R3.reuse ;  /* 0x0000000111117824 */ /* 0x100fe200078e0203 */
[----:B------:R-:W-:-:S04]  /*42b0*/  PRMT R3, RZ, 0x7610, R3 ;  /* 0x00007610ff037816 */ /* 0x000fc80000000003 */
[----:B------:R-:W-:-:S13]  /*42c0*/  ISETP.GE.U32.AND.EX P0, PT, R17, UR5, PT, P0 ;  /* 0x0000000511007c0c */ /* 0x000fda000bf06100 */
[----:B------:R-:W-:Y:S05]  /*42d0*/  @P0 BRA `(.L_x_62) ;  /* 0x0000000400640947 */ /* 0x000fea0003800000 */
[----:B------:R-:W0:Y:S01]  /*42e0*/  S2R R12, SR_CTAID.X ;  /* 0x00000000000c7919 */ /* 0x000e220000002500 */
[----:B------:R-:W2:Y:S01]  /*42f0*/  LDC.64 R10, c[0x0][0x628] ;  /* 0x00018a00ff0a7b82 */ /* 0x000ea20000000a00 */
[----:B------:R-:W-:Y:S01]  /*4300*/  ULDC UR4, c[0x0][0x150] ;  /* 0x0000540000047ab9 */ /* 0x000fe20000000800 */
[----:B------:R-:W-:Y:S01]  /*4310*/  IMAD.MOV.U32 R8, RZ, RZ, R16 ;  /* 0x000000ffff087224 */ /* 0x000fe200078e0010 */
[----:B------:R-:W3:Y:S01]  /*4320*/  S2R R24, SR_CTAID.Y ;  /* 0x0000000000187919 */ /* 0x000ee20000002600 */
[----:B-1----:R-:W-:-:S04]  /*4330*/  IMAD.MOV.U32 R9, RZ, RZ, R17 ;  /* 0x000000ffff097224 */ /* 0x002fc800078e0011 */
[----:B------:R-:W1:Y:S08]  /*4340*/  LDC R21, c[0x0][0x144] ;  /* 0x00005100ff157b82 */ /* 0x000e700000000800 */
[----:B------:R-:W4:Y:S08]  /*4350*/  LDC R0, c[0x0][0x630] ;  /* 0x00018c00ff007b82 */ /* 0x000f300000000800 */
[----:B------:R-:W1:Y:S01]  /*4360*/  LDC.64 R14, c[0x0][0x620] ;  /* 0x00018800ff0e7b82 */ /* 0x000e620000000a00 */
[----:B--2---:R-:W-:-:S04]  /*4370*/  ISETP.NE.U32.AND P0, PT, R10, RZ, PT ;  /* 0x000000ff0a00720c */ /* 0x004fc80003f05070 */
[----:B------:R-:W-:Y:S02]  /*4380*/  ISETP.NE.AND.EX P0, PT, R11, RZ, PT, P0 ;  /* 0x000000ff0b00720c */ /* 0x000fe40003f05300 */
[----:B0-----:R-:W-:-:S05]  /*4390*/  I2FP.F32.U32 R3, R12 ;  /* 0x0000000c00037245 */ /* 0x001fca0000201000 */
[----:B------:R-:W-:-:S04]  /*43a0*/  FMUL R3, R3, UR4 ;  /* 0x0000000403037c20 */ /* 0x000fc80008400000 */
[----:B------:R0:W2:Y:S02]  /*43b0*/  F2I.U32.TRUNC.NTZ R20, R3 ;  /* 0x0000000300147305 */ /* 0x0000a4000020f000 */
[----:B---34-:R-:W-:Y:S05]  /*43c0*/  @!P0 BRA `(.L_x_63) ;  /* 0x0000000000288947 */ /* 0x018fea0003800000 */
[----:B0-----:R-:W0:Y:S02]  /*43d0*/  LDC R3, c[0x0][0x634] ;  /* 0x00018d00ff037b82 */ /* 0x001e240000000800 */
        /* <DEDUP_REMOVED lines=9> */
.L_x_63:
[----:B------:R-:W3:Y:S01]  /*4470*/  LDC.64 R28, c[0x0][0x640] ;  /* 0x00019000ff1c7b82 */ /* 0x000ee20000000a00 */
[-CC-:B------:R-:W-:Y:S01]  /*4480*/  SHF.R.U64 R61, R8, R0.reuse, R9.reuse ;  /* 0x00000000083d7219 */ /* 0x180fe20000001209 */
[----:B--2---:R-:W-:Y:S01]  /*4490*/  IMAD.MOV R20, RZ, RZ, -R20 ;  /* 0x000000ffff147224 */ /* 0x004fe200078e0a14 */
[----:B------:R-:W-:Y:S01]  /*44a0*/  SHF.R.U32.HI R0, RZ, R0, R9 ;  /* 0x00000000ff007219 */ /* 0x000fe20000011609 */
[----:B------:R-:W-:Y:S01]  /*44b0*/  ULDC UR4, c[0x0][0x154] ;  /* 0x0000550000047ab9 */ /* 0x000fe20000000800 */
[----:B0-----:R-:W-:Y:S01]  /*44c0*/  IADD3 R3, P0, RZ, -R61, RZ ;  /* 0x8000003dff037210 */ /* 0x001fe20007f1e0ff */
[----:B-1----:R-:W-:Y:S02]  /*44d0*/  IMAD R21, R21, R20, R12 ;  /* 0x0000001415157224 */ /* 0x002fe400078e020c */
[----:B------:R-:W0:Y:S01]  /*44e0*/  LDC R6, c[0x0][0x618] ;  /* 0x00018600ff067b82 */ /* 0x000e220000000800 */
[----:B------:R-:W-:Y:S02]  /*44f0*/  IMAD.MOV.U32 R7, RZ, RZ, 0x1 ;  /* 0x00000001ff077424 */ /* 0x000fe400078e00ff */
[----:B------:R-:W-:-:S04]  /*4500*/  IMAD.X R5, RZ, RZ, ~R0, P0 ;  /* 0x000000ffff057224 */ /* 0x000fc800000e0e00 */
[-C--:B------:R-:W-:Y:S01]  /*4510*/  IMAD R0, R5, R14.reuse, RZ ;  /* 0x0000000e05007224 */ /* 0x080fe200078e02ff */
[----:B------:R-:W1:Y:S01]  /*4520*/  LDC R8, c[0x0][0x608] ;  /* 0x00018200ff087b82 */ /* 0x000e620000000800 */
[----:B------:R-:W-:-:S04]  /*4530*/  IMAD.WIDE.U32 R4, R3, R14, R16 ;  /* 0x0000000e03047225 */ /* 0x000fc800078e0010 */
[----:B------:R-:W-:Y:S01]  /*4540*/  IMAD R3, R3, R15, R0 ;  /* 0x0000000f03037224 */ /* 0x000fe200078e0200 */
[----:B------:R-:W-:Y:S02]  /*4550*/  I2FP.F32.U32 R0, R24 ;  /* 0x0000001800007245 */ /* 0x000fe40000201000 */
[----:B------:R-:W2:Y:S01]  /*4560*/  LDC R26, c[0x0][0x658] ;  /* 0x00019600ff1a7b82 */ /* 0x000ea20000000800 */
[----:B------:R-:W-:Y:S01]  /*4570*/  IMAD.IADD R3, R5, 0x1, R3 ;  /* 0x0000000105037824 */ /* 0x000fe200078e0203 */
[----:B---3--:R-:W-:Y:S01]  /*4580*/  ISETP.NE.U32.AND P0, PT, R28, RZ, PT ;  /* 0x000000ff1c00720c */ /* 0x008fe20003f05070 */
[----:B------:R-:W-:Y:S01]  /*4590*/  FMUL R0, R0, UR4 ;  /* 0x0000000400007c20 */ /* 0x000fe20008400000 */
[----:B------:R-:W-:Y:S02]  /*45a0*/  IMAD.MOV.U32 R5, RZ, RZ, -0x1 ;  /* 0xffffffffff057424 */ /* 0x000fe400078e00ff */
[----:B------:R-:W-:Y:S01]  /*45b0*/  ISETP.NE.AND.EX P0, PT, R29, RZ, PT, P0 ;  /* 0x000000ff1d00720c */ /* 0x000fe20003f05300 */
[----:B------:R3:W4:Y:S01]  /*45c0*/  F2I.U32.TRUNC.NTZ R13, R0 ;  /* 0x00000000000d7305 */ /* 0x000722000020f000 */
[----:B------:R-:W3:Y:S01]  /*45d0*/  LDC R15, c[0x0][0x148] ;  /* 0x00005200ff0f7b82 */ /* 0x000ee20000000800 */
[----:B0-----:R-:W-:-:S02]  /*45e0*/  SHF.R.U64 R12, R4, R6, R3 ;  /* 0x00000006040c7219 */ /* 0x001fc40000001203 */
[----:B------:R-:W-:-:S05]  /*45f0*/  SHF.R.U32.HI R3, RZ, R6, R3 ;  /* 0x00000006ff037219 */ /* 0x000fca0000011603 */
[----:B------:R-:W0:Y:S01]  /*4600*/  LDC R20, c[0x0][0x600] ;  /* 0x00018000ff147b82 */ /* 0x000e220000000800 */
[-CC-:B-1----:R-:W-:Y:S02]  /*4610*/  SHF.R.U64 R10, R12, R8.reuse, R3.reuse ;  /* 0x000000080c0a7219 */ /* 0x182fe40000001203 */
[----:B------:R-:W-:-:S05]  /*4620*/  SHF.R.U32.HI R3, RZ, R8, R3 ;  /* 0x00000008ff037219 */ /* 0x000fca0000011603 */
[----:B------:R-:W1:Y:S01]  /*4630*/  LDC R27, c[0x0][0x648] ;  /* 0x00019200ff1b7b82 */ /* 0x000e620000000800 */
[-C--:B--2---:R-:W-:Y:S02]  /*4640*/  SHF.L.U32 R4, R5, R26.reuse, RZ ;  /* 0x0000001a05047219 */ /* 0x084fe400000006ff */
[-CC-:B------:R-:W-:Y:S02]  /*4650*/  SHF.R.U64 R14, R10, R26.reuse, R3.reuse ;  /* 0x0000001a0a0e7219 */ /* 0x180fe40000001203 */
[----:B------:R-:W-:Y:S02]  /*4660*/  SHF.R.U32.HI R5, RZ, R26, R3 ;  /* 0x0000001aff057219 */ /* 0x000fe40000011603 */
[----:B------:R-:W-:Y:S01]  /*4670*/  LOP3.LUT R25, RZ, R4, RZ, 0x33, !PT ;  /* 0x00000004ff197212 */ /* 0x000fe200078e33ff */
[----:B------:R-:W2:Y:S01]  /*4680*/  LDC R30, c[0x0][0x638] ;  /* 0x00018e00ff1e7b82 */ /* 0x000ea20000000800 */
[----:B------:R-:W-:Y:S01]  /*4690*/  SHF.L.U32 R26, R7, R26, RZ ;  /* 0x0000001a071a7219 */ /* 0x000fe200000006ff */
[----:B------:R-:W-:-:S06]  /*46a0*/  IMAD.MOV.U32 R4, RZ, RZ, R14 ;  /* 0x000000ffff047224 */ /* 0x000fcc00078e000e */
[----:B------:R-:W0:Y:S01]  /*46b0*/  LDC R31, c[0x0][0x610] ;  /* 0x00018400ff1f7b82 */ /* 0x000e220000000800 */
[----:B----4-:R-:W-:Y:S05]  /*46c0*/  @!P0 BRA `(.L_x_64) ;  /* 0x0000000000288947 */ /* 0x010fea0003800000 */
        /* <DEDUP_REMOVED lines=10> */
.L_x_64:
[----:B------:R-:W-:Y:S01]  /*4770*/  ISETP.NE.AND P0, PT, R2, 0x1, PT ;  /* 0x000000010200780c */ /* 0x000fe20003f05270 */
[----:B0-----:R-:W-:Y:S01]  /*4780*/  VIADD R7, R20, 0xffffffff ;  /* 0xffffffff14077836 */ /* 0x001fe20000000000 */
[----:B-1-3--:R-:W-:Y:S01]  /*4790*/  SHF.R.U64 R0, R4, R27, R5 ;  /* 0x0000001b04007219 */ /* 0x00afe20000001205 */
[----:B------:R-:W-:Y:S01]  /*47a0*/  IMAD.MOV R13, RZ, RZ, -R13 ;  /* 0x000000ffff0d7224 */ /* 0x000fe200078e0a0d */
[----:B------:R-:W-:Y:S01]  /*47b0*/  LOP3.LUT R5, R10, R25, RZ, 0xc0, !PT ;  /* 0x000000190a057212 */ /* 0x000fe200078ec0ff */
[----:B------:R-:W-:Y:S01]  /*47c0*/  IMAD.MOV.U32 R4, RZ, RZ, 0x1 ;  /* 0x00000001ff047424 */ /* 0x000fe200078e00ff */
[----:B------:R-:W-:Y:S01]  /*47d0*/  LOP3.LUT R12, R12, R7, RZ, 0xc0, !PT ;  /* 0x000000070c0c7212 */ /* 0x000fe200078ec0ff */
[----:B------:R-:W-:Y:S02]  /*47e0*/  IMAD.MOV R3, RZ, RZ, -R0 ;  /* 0x000000ffff037224 */ /* 0x000fe400078e0a00 */
[----:B------:R-:W-:Y:S02]  /*47f0*/  IMAD R0, R26, R0, R5 ;  /* 0x000000001a007224 */ /* 0x000fe400078e0205 */
[----:B--2---:R-:W-:-:S02]  /*4800*/  IMAD R3, R3, R30, R14 ;  /* 0x0000001e03037224 */ /* 0x004fc400078e020e */
[----:B------:R-:W-:Y:S02]  /*4810*/  @P0 IMAD R21, R15, R13, R24 ;  /* 0x0000000d0f150224 */ /* 0x000fe400078e0218 */
[----:B------:R-:W-:Y:S01]  /*4820*/  IMAD R5, R3, R20, R12 ;  /* 0x0000001403057224 */ /* 0x000fe200078e020c */
[----:B------:R-:W-:Y:S01]  /*4830*/  PRMT R3, R4, 0x7610, R3 ;  /* 0x0000761004037816 */ /* 0x000fe20000000003 */
[----:B------:R-:W-:-:S05]  /*4840*/  IMAD R0, R0, R31, R21 ;  /* 0x0000001f00007224 */ /* 0x000fca00078e0215 */
[----:B------:R-:W-:Y:S02]  /*4850*/  SEL R60, R5, R0, !P0 ;  /* 0x00000000053c7207 */ /* 0x000fe40004000000 */
[----:B------:R-:W-:-:S07]  /*4860*/  SEL R0, R0, R5, !P0 ;  /* 0x0000000500007207 */ /* 0x000fce0004000000 */
.L_x_62:
[----:B------:R-:W-:Y:S01]  /*4870*/  LOP3.LUT P0, RZ, R3, 0xff, RZ, 0xc0, !PT ;  /* 0x000000ff03ff7812 */ /* 0x000fe2000780c0ff */
[----:B------:R-:W-:-:S12]  /*4880*/  IMAD.MOV.U32 R59, RZ, RZ, R0 ;  /* 0x000000ffff3b7224 */ /* 0x000fd800078e0000 */
[----:B------:R-:W-:Y:S05]  /*4890*/  @P0 BRA `(.L_x_65) ;  /* 0xffffffc800b00947 */ /* 0x000fea000383ffff */
[----:B------:R-:W-:Y:S05]  /*48a0*/  EXIT ;  /* 0x000000000000794d */ /* 0x000fea0003800000 */
.L_x_8:
[----:B0-----:R-:W-:Y:S01]  /*48b0*/  ULDC.64 UR4, c[0x0][0x650] ;  /* 0x0001940000047ab9 */ /* 0x001fe20000000a00 */
        /* <DEDUP_REMOVED lines=25> */
.L_x_67:
[----:B------:R-:W0:Y:S01]  /*4a50*/  LDC.64 R28, c[0x0][0x640] ;  /* 0x00019000ff1c7b82 */ /* 0x000e220000000a00 */
[-CC-:B------:R-:W-:Y:S01]  /*4a60*/  SHF.R.U64 R22, R12, R6.reuse, R13.reuse ;  /* 0x000000060c167219 */ /* 0x180fe2000000120d */
[----:B------:R-:W-:Y:S01]  /*4a70*/  IMAD.MOV.U32 R30, RZ, RZ, 0x1 ;  /* 0x00000001ff1e7424 */ /* 0x000fe200078e00ff */
[----:B------:R-:W-:Y:S02]  /*4a80*/  SHF.R.U32.HI R6, RZ, R6, R13 ;  /* 0x00000006ff067219 */ /* 0x000fe4000001160d */
        /* <DEDUP_REMOVED lines=8> */
[----:B------:R-:W-:Y:S01]  /*4b10*/  IMAD.IADD R9, R9, 0x1, R11 ;  /* 0x0000000109097824 */ /* 0x000fe200078e020b */
[----:B0-----:R-:W-:-:S04]  /*4b20*/  ISETP.NE.U32.AND P0, PT, R28, RZ, PT ;  /* 0x000000ff1c00720c */ /* 0x001fc80003f05070 */
[----:B------:R-:W-:Y:S02]  /*4b30*/  ISETP.NE.AND.EX P0, PT, R29, RZ, PT, P0 ;  /* 0x000000ff1d00720c */ /* 0x000fe40003f05300 */
[----:B------:R-:W0:Y:S01]  /*4b40*/  LDC R20, c[0x0][0x600] ;  /* 0x00018000ff147b82 */ /* 0x000e220000000800 */
[-CC-:B-1----:R-:W-:Y:S01]  /*4b50*/  SHF.R.U64 R14, R8, R10.reuse, R9.reuse ;  /* 0x0000000a080e7219 */ /* 0x182fe20000001209 */
[----:B------:R-:W-:Y:S01]  /*4b60*/  IMAD.MOV.U32 R8, RZ, RZ, -0x1 ;  /* 0xffffffffff087424 */ /* 0x000fe200078e00ff */
[----:B------:R-:W-:-:S05]  /*4b70*/  SHF.R.U32.HI R9, RZ, R10, R9 ;  /* 0x0000000aff097219 */ /* 0x000fca0000011609 */
[----:B------:R-:W1:Y:S01]  /*4b80*/  LDC R26, c[0x0][0x648] ;  /* 0x00019200ff1a7b82 */ /* 0x000e620000000800 */
[-CC-:B--2---:R-:W-:Y:S02]  /*4b90*/  SHF.R.U64 R21, R14, R12.reuse, R9.reuse ;  /* 0x0000000c0e157219 */ /* 0x184fe40000001209 */
[----:B------:R-:W-:-:S05]  /*4ba0*/  SHF.R.U32.HI R6, RZ, R12, R9 ;  /* 0x0000000cff067219 */ /* 0x000fca0000011609 */
[----:B------:R-:W2:Y:S01]  /*4bb0*/  LDC R27, c[0x0][0x638] ;  /* 0x00018e00ff1b7b82 */ /* 0x000ea20000000800 */
[-C--:B---3--:R-:W-:Y:S02]  /*4bc0*/  SHF.L.U32 R8, R8, R25.reuse, RZ ;  /* 0x0000001908087219 */ /* 0x088fe400000006ff */
[-CC-:B------:R-:W-:Y:S02]  /*4bd0*/  SHF.R.U64 R23, R21, R25.reuse, R6.reuse ;  /* 0x0000001915177219 */ /* 0x180fe40000001206 */
[----:B------:R-:W-:Y:S02]  /*4be0*/  LOP3.LUT R32, RZ, R8, RZ, 0x33, !PT ;  /* 0x00000008ff207212 */ /* 0x000fe400078e33ff */
[----:B------:R-:W-:Y:S01]  /*4bf0*/  SHF.R.U32.HI R9, RZ, R25, R6 ;  /* 0x00000019ff097219 */ /* 0x000fe20000011606 */
[----:B------:R-:W3:Y:S01]  /*4c00*/  LDC R31, c[0x0][0x610] ;  /* 0x00018400ff1f7b82 */ /* 0x000ee20000000800 */
[----:B------:R-:W-:Y:S01]  /*4c10*/  IMAD.MOV.U32 R8, RZ, RZ, R23 ;  /* 0x000000ffff087224 */ /* 0x000fe200078e0017 */
[----:B------:R-:W-:Y:S06]  /*4c20*/  @!P0 BRA `(.L_x_68) ;  /* 0x0000000000288947 */ /* 0x000fec0003800000 */
        /* <DEDUP_REMOVED lines=10> */
.L_x_68:
[----:B------:R-:W-:Y:S02]  /*4cd0*/  ISETP.NE.AND P0, PT, R2, 0x1, PT ;  /* 0x000000010200780c */ /* 0x000fe40003f05270 */
[----:B-1----:R-:W-:Y:S01]  /*4ce0*/  SHF.R.U64 R6, R8, R26, R9 ;  /* 0x0000001a08067219 */ /* 0x002fe20000001209 */
[----:B0-----:R-:W-:Y:S01]  /*4cf0*/  VIADD R9, R20, 0xffffffff ;  /* 0xffffffff14097836 */ /* 0x001fe20000000000 */
[----:B------:R-:W-:Y:S02]  /*4d00*/  SHF.L.U32 R30, R30, R25, RZ ;  /* 0x000000191e1e7219 */ /* 0x000fe400000006ff */
[----:B------:R-:W-:Y:S01]  /*4d10*/  LOP3.LUT R5, R21, R32, RZ, 0xc0, !PT ;  /* 0x0000002015057212 */ /* 0x000fe200078ec0ff */
[----:B------:R-:W-:-:S04]  /*4d20*/  IMAD.MOV R8, RZ, RZ, -R6 ;  /* 0x000000ffff087224 */ /* 0x000fc800078e0a06 */
[----:B------:R-:W-:Y:S01]  /*4d30*/  IMAD R6, R30, R6, R5 ;  /* 0x000000061e067224 */ /* 0x000fe200078e0205 */
[----:B------:R-:W-:Y:S01]  /*4d40*/  LOP3.LUT R5, R14, R9, RZ, 0xc0, !PT ;  /* 0x000000090e057212 */ /* 0x000fe200078ec0ff */
[----:B------:R-:W-:Y:S02]  /*4d50*/  @P0 IMAD R3, R7, R24, R4 ;  /* 0x0000001807030224 */ /* 0x000fe400078e0204 */
[----:B--2---:R-:W-:Y:S02]  /*4d60*/  IMAD R4, R8, R27, R23 ;  /* 0x0000001b08047224 */ /* 0x004fe400078e0217 */
[----:B---3--:R-:W-:Y:S02]  /*4d70*/  IMAD R3, R6, R31, R3 ;  /* 0x0000001f06037224 */ /* 0x008fe400078e0203 */
[----:B------:R-:W-:Y:S02]  /*4d80*/  IMAD R4, R4, R20, R5 ;  /* 0x0000001404047224 */ /* 0x000fe400078e0205 */
[----:B------:R-:W-:-:S02]  /*4d90*/  IMAD.MOV.U32 R8, RZ, RZ, 0x1 ;  /* 0x00000001ff087424 */ /* 0x000fc400078e00ff */
[----:B------:R-:W-:Y:S01]  /*4da0*/  IMAD.MOV.U32 R6, RZ, RZ, R22 ;  /* 0x000000ffff067224 */ /* 0x000fe200078e0016 */
[----:B------:R-:W-:Y:S02]  /*4db0*/  SEL R20, R4, R3, !P0 ;  /* 0x0000000304147207 */ /* 0x000fe40004000000 */
[----:B------:R-:W-:-:S07]  /*4dc0*/  SEL R21, R3, R4, !P0 ;  /* 0x0000000403157207 */ /* 0x000fce0004000000 */
.L_x_66:
[----:B------:R-:W-:-:S08]  /*4dd0*/  NOP ;  /* 0x0000000000007918 */ /* 0x000fd00000000000 */
[----:B------:R-:W0:-:S00]  /*4de0*/  USETMAXREG.DEALLOC.CTAPOOL 0x28 ;  /* 0x00000028000079c8 */ /* 0x000e0000080e0500 */
[----:B0-----:R-:W-:-:S13]  /*4df0*/  ISETP.NE.AND P0, PT, R0, RZ, PT ;  /* 0x000000ff0000720c */ /* 0x001fda0003f05270 */
[----:B------:R-:W-:Y:S05]  /*4e00*/  @P0 EXIT ;  /* 0x000000000000094d */ /* 0x000fea0003800000 */
[----:B------:R-:W-:Y:S01]  /*4e10*/  LOP3.LUT P0, RZ, R8, 0xff, RZ, 0xc0, !PT ;  /* 0x000000ff08ff7812 */ /* 0x000fe2000780c0ff */
[----:B------:R-:W-:Y:S02]  /*4e20*/  IMAD.MOV.U32 R0, RZ, RZ, 0x1 ;  /* 0x00000001ff007424 */ /* 0x000fe400078e00ff */
[----:B------:R-:W-:-:S10]  /*4e30*/  IMAD.MOV.U32 R3, RZ, RZ, RZ ;  /* 0x000000ffff037224 */ /* 0x000fd400078e00ff */
[----:B------:R-:W-:Y:S05]  /*4e40*/  @!P0 BRA `(.L_x_69) ;  /* 0x0000000c00488947 */ /* 0x000fea0003800000 */
[----:B------:R-:W0:Y:S01]  /*4e50*/  LDC R0, c[0x0][0x28c] ;  /* 0x0000a300ff007b82 */ /* 0x000e220000000800 */
[----:B------:R-:W1:Y:S01]  /*4e60*/  S2R R11, SR_CgaCtaId ;  /* 0x00000000000b7919 */ /* 0x000e620000008800 */
[----:B------:R-:W-:Y:S01]  /*4e70*/  ULDC UR5, c[0x0][0x658] ;  /* 0x0001960000057ab9 */ /* 0x000fe20000000800 */
[----:B------:R-:W-:Y:S01]  /*4e80*/  UMOV UR7, 0xffffffff ;  /* 0xffffffff00077882 */ /* 0x000fe20000000000 */
[----:B------:R-:W-:Y:S01]  /*4e90*/  ULDC UR6, c[0x0][0xc] ;  /* 0x0000030000067ab9 */ /* 0x000fe20000000800 */
[----:B------:R-:W-:Y:S01]  /*4ea0*/  USHF.L.U32 UR8, UR7, UR5, URZ ;  /* 0x0000000507087299 */ /* 0x000fe2000800063f */
[----:B------:R-:W-:Y:S01]  /*4eb0*/  BSSY B0, `(.L_x_69) ;  /* 0x00000cb000007945 */ /* 0x000fe20003800000 */
[----:B------:R-:W-:Y:S01]  /*4ec0*/  UMOV UR9, 0x1 ;  /* 0x0000000100097882 */ /* 0x000fe20000000000 */
[----:B------:R-:W-:Y:S01]  /*4ed0*/  ULDC UR7, c[0x0][0x10] ;  /* 0x0000040000077ab9 */ /* 0x000fe20000000800 */
[----:B------:R-:W-:Y:S01]  /*4ee0*/  USHF.L.U32 UR18, UR9, UR5, URZ ;  /* 0x0000000509127299 */ /* 0x000fe2000800063f */
[----:B------:R-:W-:Y:S01]  /*4ef0*/  IMAD.MOV.U32 R9, RZ, RZ, 0x1 ;  /* 0x00000001ff097424 */ /* 0x000fe200078e00ff */
[----:B------:R-:W-:Y:S01]  /*4f00*/  UIMAD.WIDE.U32 UR6, UR6, UR7, URZ ;  /* 0x00000007060672a5 */ /* 0x000fe2000f8e003f */
[----:B------:R-:W-:Y:S01]  /*4f10*/  LOP3.LUT R8, R19, 0x2, RZ, 0xfc, !PT ;  /* 0x0000000213087812 */ /* 0x000fe200078efcff */
[----:B------:R-:W-:Y:S01]  /*4f20*/  ULDC UR5, c[0x0][0x14] ;  /* 0x0000050000057ab9 */ /* 0x000fe20000000800 */
[----:B------:R-:W-:Y:S01]  /*4f30*/  ULDC UR4, c[0x0][0x600] ;  /* 0x0001800000047ab9 */ /* 0x000fe20000000800 */
[----:B------:R-:W-:-:S02]  /*4f40*/  UIMAD.WIDE.U32 UR22, UR6, UR5, URZ ;  /* 0x00000005061672a5 */ /* 0x000fc4000f8e003f */
[----:B------:R-:W-:Y:S02]  /*4f50*/  UIMAD UR13, UR7, UR5, URZ ;  /* 0x00000005070d72a4 */ /* 0x000fe4000f8e023f */
[----:B------:R-:W-:Y:S02]  /*4f60*/  UIADD3 UR4, UR4, -0x1, URZ ;  /* 0xffffffff04047890 */ /* 0x000fe4000fffe03f */
[----:B------:R-:W-:Y:S02]  /*4f70*/  ULOP3.LUT UR17, URZ, UR8, URZ, 0x33, !UPT ;  /* 0x000000083f117292 */ /* 0x000fe4000f8e333f */
[----:B------:R-:W-:Y:S01]  /*4f80*/  UIADD3 UR13, UR23, UR13, URZ ;  /* 0x0000000d170d7290 */ /* 0x000fe2000fffe03f */
[----:B0-----:R-:W-:Y:S01]  /*4f90*/  VIADD R0, R0, 0x1f ;  /* 0x0000001f00007836 */ /* 0x001fe20000000000 */
[----:B------:R-:W-:-:S04]  /*4fa0*/  ULDC.64 UR24, c[0x0][0x198] ;  /* 0x0000660000187ab9 */ /* 0x000fc80000000a00 */
[----:B------:R-:W-:Y:S01]  /*4fb0*/  SHF.R.S32.HI R3, RZ, 0x1f, R0 ;  /* 0x0000001fff037819 */ /* 0x000fe20000011400 */
[----:B-1----:R-:W-:-:S03]  /*4fc0*/  IMAD.SHL.U32 R4, R11, 0x100, RZ ;  /* 0x000001000b047824 */ /* 0x002fc600078e00ff */
[----:B------:R-:W-:Y:S01]  /*4fd0*/  LEA.HI R10, R3, R0, RZ, 0x5 ;  /* 0x00000000030a7211 */ /* 0x000fe200078f28ff */
[----:B------:R-:W-:Y:S02]  /*4fe0*/  IMAD.SHL.U32 R11, R11, 0x8, RZ ;  /* 0x000000080b0b7824 */ /* 0x000fe400078e00ff */
[----:B------:R-:W-:Y:S01]  /*4ff0*/  IMAD.MOV.U32 R0, RZ, RZ, 0x1 ;  /* 0x00000001ff007424 */ /* 0x000fe200078e00ff */
[----:B------:R-:W-:Y:S01]  /*5000*/  LOP3.LUT R4, R4, 0x100, RZ, 0xc0, !PT ;  /* 0x0000010004047812 */ /* 0x000fe200078ec0ff */
[----:B------:R-:W-:Y:S01]  /*5010*/  IMAD.MOV.U32 R3, RZ, RZ, RZ ;  /* 0x000000ffff037224 */ /* 0x000fe200078e00ff */
[----:B------:R-:W-:Y:S02]  /*5020*/  SHF.R.S32.HI R10, RZ, 0x5, R10 ;  /* 0x00000005ff0a7819 */ /* 0x000fe4000001140a */
[----:B------:R-:W-:Y:S01]  /*5030*/  LOP3.LUT R11, R11, 0x8, RZ, 0xc0, !PT ;  /* 0x000000080b0b7812 */ /* 0x000fe200078ec0ff */
[----:B------:R-:W-:Y:S02]  /*5040*/  VIADD R12, R4, 0x34180 ;  /* 0x00034180040c7836 */ /* 0x000fe40000000000 */
[----:B------:R-:W-:-:S07]  /*5050*/  VIADD R13, R10, 0x1 ;  /* 0x000000010a0d7836 */ /* 0x000fce0000000000 */
.L_x_80:
[----:B------:R-:W-:-:S03]  /*5060*/  UMOV UR5, 0xffffffff ;  /* 0xffffffff00057882 */ /* 0x000fc60000000000 */
[----:B------:R-:W-:Y:S05]  /*5070*/  BRA.DIV UR5, `(.L_x_70) ;  /* 0x0000001205ec7947 */ /* 0x000fea000b800000 */
[----:B------:R-:W-:-:S13]  /*5080*/  ELECT P6, URZ, PT ;  /* 0x00000000003f782f */ /* 0x000fda00038c0000 */
.L_x_100:
[----:B------:R-:W0:Y:S01]  /*5090*/  LDC R4, c[0x0][0x28c] ;  /* 0x0000a300ff047b82 */ /* 0x000e220000000800 */
[----:B------:R-:W-:Y:S01]  /*50a0*/  BSSY B1, `(.L_x_71) ;  /* 0x0000038000017945 */ /* 0x000fe20003800000 */
[----:B0-----:R-:W-:-:S13]  /*50b0*/  ISETP.LT.OR P6, PT, R4, 0x1, !P6 ;  /* 0x000000010400780c */ /* 0x001fda00077c1670 */
[----:B------:R-:W-:Y:S05]  /*50c0*/  @P6 BRA `(.L_x_72) ;  /* 0x0000000000d46947 */ /* 0x000fea0003800000 */
[----:B------:R-:W-:Y:S02]  /*50d0*/  IMAD R20, R20, 0x10, R11 ;  /* 0x0000001014147824 */ /* 0x000fe400078e020b */
[----:B------:R-:W-:Y:S02]  /*50e0*/  IMAD.SHL.U32 R21, R21, 0x200, RZ ;  /* 0x0000020015157824 */ /* 0x000fe400078e00ff */
[----:B------:R-:W-:Y:S02]  /*50f0*/  IMAD.MOV.U32 R24, RZ, RZ, RZ ;  /* 0x000000ffff187224 */ /* 0x000fe400078e00ff */
[----:B------:R-:W-:Y:S02]  /*5100*/  IMAD.MOV.U32 R4, RZ, RZ, R13 ;  /* 0x000000ffff047224 */ /* 0x000fe400078e000d */
[----:B------:R-:W-:Y:S02]  /*5110*/  IMAD.MOV.U32 R5, RZ, RZ, R0 ;  /* 0x000000ffff057224 */ /* 0x000fe400078e0000 */
[----:B------:R-:W-:-:S07]  /*5120*/  IMAD.MOV.U32 R7, RZ, RZ, R3 ;  /* 0x000000ffff077224 */ /* 0x000fce00078e0003 */
.L_x_75:
[----:B------:R-:W0:Y:S01]  /*5130*/  S2R R15, SR_CgaCtaId ;  /* 0x00000000000f7919 */ /* 0x000e220000008800 */
[----:B------:R-:W-:Y:S02]  /*5140*/  MOV R14, 0x400 ;  /* 0x00000400000e7802 */ /* 0x000fe40000000f00 */
[----:B------:R-:W-:Y:S02]  /*5150*/  LOP3.LUT P1, RZ, R18, 0x7f, RZ, 0xc0, !PT ;  /* 0x0000007f12ff7812 */ /* 0x000fe4000782c0ff */
[----:B0-----:R-:W-:Y:S02]  /*5160*/  LEA R22, R15, R14, 0x18 ;  /* 0x0000000e0f167211 */ /* 0x001fe400078ec0ff */
[----:B------:R-:W-:-:S09]  /*5170*/  SHF.L.U32 R14, R5, 0x1f, RZ ;  /* 0x0000001f050e7819 */ /* 0x000fd200000006ff */
[----:B------:R-:W0:Y:S01]  /*5180*/  @!P1 LDC R15, c[0x0][0x500] ;  /* 0x00014000ff0f9b82 */ /* 0x000e220000000800 */
[----:B------:R-:W-:-:S04]  /*5190*/  IMAD R23, R7, 0x8, R22 ;  /* 0x0000000807177824 */ /* 0x000fc800078e0216 */
[----:B------:R-:W1:Y:S02]  /*51a0*/  SYNCS.PHASECHK.TRANS64.TRYWAIT P0, [R23+URZ+0x68], R14 ;  /* 0x0000680e170075a7 */ /* 0x000e64000800017f */
[----:B-1----:R-:W-:Y:S05]  /*51b0*/  @!P0 BRA `(.L_x_73) ;  /* 0x0000001000bc8947 */ /* 0x002fea0003800000 */
.L_x_101:
[----:B-1----:R-:W-:Y:S01]  /*51c0*/  PRMT R14, R8, 0x9910, RZ ;  /* 0x00009910080e7816 */ /* 0x002fe200000000ff */
[----:B0-----:R0:W-:Y:S03]  /*51d0*/  @!P1 SYNCS.ARRIVE.TRANS64 RZ, [R23+URZ], R15 ;  /* 0x0000000f17ff99a7 */ /* 0x0011e6000800003f */
[----:B------:R-:W-:-:S13]  /*51e0*/  ISETP.NE.AND P0, PT, R14, 0x2, PT ;  /* 0x000000020e00780c */ /* 0x000fda0003f05270 */
[----:B0-----:R-:W-:Y:S05]  /*51f0*/  @P0 BRA `(.L_x_74) ;  /* 0x0000000000040947 */ /* 0x001fea0003800000 */
[----:B------:R-:W-:Y:S01]  /*5200*/  BPT.TRAP 0x1 ;  /* 0x000000040000795c */ /* 0x000fe20000300000 */
.L_x_74:
[----:B------:R-:W-:Y:S01]  /*5210*/  R2UR UR19, R22 ;  /* 0x00000000161372ca */ /* 0x000fe200000e0000 */
[----:B------:R-:W-:Y:S01]  /*5220*/  IMAD R22, R7, 0x4000, R22 ;  /* 0x0000400007167824 */ /* 0x000fe200078e0216 */
[----:B------:R-:W-:Y:S01]  /*5230*/  R2UR UR9, R23 ;  /* 0x00000000170972ca */ /* 0x000fe200000e0000 */
[----:B------:R-:W-:Y:S01]  /*5240*/  IMAD R14, R7, 0x200, R12 ;  /* 0x00000200070e7824 */ /* 0x000fe200078e020c */
[----:B------:R-:W-:Y:S01]  /*5250*/  UIADD3 UR6, UP0, UR24, 0xf0, URZ ;  /* 0x000000f018067890 */ /* 0x000fe2000ff1e03f */
[----:B------:R-:W-:Y:S01]  /*5260*/  VIADD R4, R4, 0xffffffff ;  /* 0xffffffff04047836 */ /* 0x000fe20000000000 */
[----:B------:R-:W-:Y:S01]  /*5270*/  R2UR UR5, R22 ;  /* 0x00000000160572ca */ /* 0x000fe200000e0000 */
[----:B------:R-:W-:Y:S01]  /*5280*/  UIADD3 UR26, UP1, UR24, 0x1f0, URZ ;  /* 0x000001f0181a7890 */ /* 0x000fe2000ff3e03f */
[----:B------:R-:W-:Y:S01]  /*5290*/  R2UR UR8, R14 ;  /* 0x000000000e0872ca */ /* 0x000fe200000e0000 */
[----:B------:R-:W-:Y:S01]  /*52a0*/  UIADD3.X UR7, URZ, UR25, URZ, UP0, !UPT ;  /* 0x000000193f077290 */ /* 0x000fe200087fe43f */
[----:B------:R-:W-:Y:S01]  /*52b0*/  R2UR UR11, R21 ;  /* 0x00000000150b72ca */ /* 0x000fe200000e0000 */
[----:B------:R-:W-:Y:S01]  /*52c0*/  VIADD R7, R7, 0x1 ;  /* 0x0000000107077836 */ /* 0x000fe20000000000 */
[----:B------:R-:W-:Y:S01]  /*52d0*/  R2UR UR10, R24 ;  /* 0x00000000180a72ca */ /* 0x000fe200000e0000 */
[----:B------:R-:W-:Y:S01]  /*52e0*/  UIADD3.X UR27, URZ, UR25, URZ, UP1, !UPT ;  /* 0x000000193f1b7290 */ /* 0x000fe20008ffe43f */
[----:B------:R-:W-:Y:S01]  /*52f0*/  R2UR UR12, R6 ;  /* 0x00000000060c72ca */ /* 0x000fe200000e0000 */
[----:B------:R-:W-:Y:S01]  /*5300*/  UMOV UR14, 0x0 ;  /* 0x00000000000e7882 */ /* 0x000fe20000000000 */
[----:B------:R-:W-:Y:S01]  /*5310*/  R2UR UR20, R20 ;  /* 0x00000000141472ca */ /* 0x000fe200000e0000 */
[----:B------:R-:W-:Y:S01]  /*5320*/  UMOV UR15, 0x10000000 ;  /* 0x10000000000f7882 */ /* 0x000fe20000000000 */
[----:B------:R-:W-:Y:S01]  /*5330*/  ISETP.GT.AND P1, PT, R4, 0x1, PT ;  /* 0x000000010400780c */ /* 0x000fe20003f24270 */
[----:B------:R-:W-:Y:S01]  /*5340*/  UIADD3 UR16, UR5, 0x180, URZ ;  /* 0x0000018005107890 */ /* 0x000fe2000fffe03f */
[----:B------:R-:W-:Y:S01]  /*5350*/  ISETP.NE.AND P0, PT, R7, 0xd, PT ;  /* 0x0000000d0700780c */ /* 0x000fe20003f05270 */
[----:B------:R-:W-:Y:S01]  /*5360*/  UIADD3 UR5, UR19, UR8, URZ ;  /* 0x0000000813057290 */ /* 0x000fe2000fffe03f */
[----:B------:R-:W-:Y:S01]  /*5370*/  VIADD R24, R24, 0x20 ;  /* 0x0000002018187836 */ /* 0x000fe20000000000 */
[----:B------:R-:W-:Y:S01]  /*5380*/  UMOV UR21, 0x30000 ;  /* 0x0003000000157882 */ /* 0x000fe20000000000 */
[----:B------:R-:W-:-:S02]  /*5390*/  SEL R14, RZ, 0x1, P0 ;  /* 0x00000001ff0e7807 */ /* 0x000fc40000000000 */
[----:B------:R-:W-:Y:S01]  /*53a0*/  UMOV UR8, UR16 ;  /* 0x0000001000087c82 */ /* 0x000fe20008000000 */
[----:B------:R-:W-:Y:S01]  /*53b0*/  SEL R7, R7, RZ, P0 ;  /* 0x000000ff07077207 */ /* 0x000fe20000000000 */
[----:B------:R0:W-:Y:S01]  /*53c0*/  UTMALDG.3D [UR8], [UR6], desc[UR14] ;  /* 0x00000e08060075b4 */ /* 0x0001e20008011000 */
[----:B------:R-:W-:Y:S01]  /*53d0*/  LOP3.LUT R5, R5, R14, RZ, 0x3c, !PT ;  /* 0x0000000e05057212 */ /* 0x000fe200078e3cff */
[----:B0-----:R-:W-:Y:S01]  /*53e0*/  UMOV UR11, UR20 ;  /* 0x00000014000b7c82 */ /* 0x001fe20008000000 */
[----:B------:R-:W-:Y:S02]  /*53f0*/  UMOV UR8, UR5 ;  /* 0x0000000500087c82 */ /* 0x000fe40008000000 */
[----:B------:R0:W-:Y:S02]  /*5400*/  UTMALDG.3D.MULTICAST [UR8], [UR26], UR21, desc[UR14] ;  /* 0x00000e081a0073b4 */ /* 0x0001e40008011815 */
[----:B0-----:R-:W-:Y:S05]  /*5410*/  @P1 BRA `(.L_x_75) ;  /* 0xfffffffc00441947 */ /* 0x001fea000383ffff */
.L_x_72:
[----:B------:R-:W-:Y:S05]  /*5420*/  BSYNC B1 ;  /* 0x0000000000017941 */ /* 0x000fea0003800000 */
.L_x_71:
[----:B------:R-:W-:Y:S01]  /*5430*/  LOP3.LUT P1, RZ, R9, 0xff, RZ, 0xc0, !PT ;  /* 0x000000ff09ff7812 */ /* 0x000fe2000782c0ff */
[C---:B------:R-:W-:Y:S01]  /*5440*/  IMAD.IADD R6, R10.reuse, 0x1, R3 ;  /* 0x000000010a067824 */ /* 0x040fe200078e0203 */
[----:B------:R-:W-:Y:S01]  /*5450*/  ULDC.64 UR6, c[0x0][0x650] ;  /* 0x0001940000067ab9 */ /* 0x000fe20000000a00 */
[----:B------:R-:W-:Y:S01]  /*5460*/  ISETP.GE.U32.AND P2, PT, R10, 0xd, PT ;  /* 0x0000000d0a00780c */ /* 0x000fe20003f46070 */
[----:B------:R-:W-:Y:S01]  /*5470*/  BSSY B1, `(.L_x_76) ;  /* 0x000006c000017945 */ /* 0x000fe20003800000 */
[----:B------:R-:W-:Y:S01]  /*5480*/  IMAD.MOV.U32 R21, RZ, RZ, -0x1 ;  /* 0xffffffffff157424 */ /* 0x000fe200078e00ff */
[----:B------:R-:W-:Y:S01]  /*5490*/  ISETP.GT.U32.AND P0, PT, R6, 0xc, PT ;  /* 0x0000000c0600780c */ /* 0x000fe20003f04070 */
[----:B------:R-:W-:Y:S01]  /*54a0*/  IMAD.MOV.U32 R20, RZ, RZ, -0x1 ;  /* 0xffffffffff147424 */ /* 0x000fe200078e00ff */
[----:B------:R-:W-:Y:S02]  /*54b0*/  PRMT R9, RZ, 0x7610, R9 ;  /* 0x00007610ff097816 */ /* 0x000fe40000000009 */
[----:B------:R-:W-:-:S03]  /*54c0*/  ISETP.LT.U32.AND P0, PT, R10, 0xd, P0 ;  /* 0x0000000d0a00780c */ /* 0x000fc60000701070 */
[----:B------:R-:W0:Y:S01]  /*54d0*/  @P1 S2R R5, SR_CgaCtaId ;  /* 0x0000000000051919 */ /* 0x000e220000008800 */
[----:B------:R-:W-:-:S04]  /*54e0*/  @P1 MOV R4, 0x400 ;  /* 0x0000040000041802 */ /* 0x000fc80000000f00 */
[----:B0-----:R-:W-:Y:S01]  /*54f0*/  @P1 LEA R3, R5, R4, 0x18 ;  /* 0x0000000405031211 */ /* 0x001fe200078ec0ff */
[----:B------:R-:W-:-:S03]  /*5500*/  IMAD.WIDE.U32 R4, R6, 0x4ec4ec4f, RZ ;  /* 0x4ec4ec4f06047825 */ /* 0x000fc600078e00ff */
[----:B------:R0:W-:Y:S01]  /*5510*/  @P1 SYNCS.ARRIVE.TRANS64.A1T0 RZ, [R3+URZ+0xe8], RZ ;  /* 0x0000e8ff03ff19a7 */ /* 0x0001e2000810003f */
[----:B------:R-:W-:Y:S02]  /*5520*/  IADD3 R16, P1, R16, UR22, RZ ;  /* 0x0000001610107c10 */ /* 0x000fe4000ff3e0ff */
[----:B------:R-:W-:Y:S02]  /*5530*/  SHF.R.U32.HI R5, RZ, 0x2, R5 ;  /* 0x00000002ff057819 */ /* 0x000fe40000011605 */
[----:B------:R-:W-:Y:S02]  /*5540*/  IADD3.X R17, R17, UR13, RZ, P1, !PT ;  /* 0x0000000d11117c10 */ /* 0x000fe40008ffe4ff */
[----:B------:R-:W-:Y:S02]  /*5550*/  PRMT R4, RZ, 0x7610, R4 ;  /* 0x00007610ff047816 */ /* 0x000fe40000000004 */
[----:B0-----:R-:W-:Y:S02]  /*5560*/  SEL R3, RZ, 0x1, !P0 ;  /* 0x00000001ff037807 */ /* 0x001fe40004000000 */
[----:B------:R-:W-:-:S02]  /*5570*/  ISETP.GE.U32.AND P0, PT, R16, UR6, PT ;  /* 0x0000000610007c0c */ /* 0x000fc4000bf06070 */
[----:B------:R-:W-:Y:S01]  /*5580*/  LOP3.LUT R0, R0, R3, RZ, 0x3c, !PT ;  /* 0x0000000300007212 */ /* 0x000fe200078e3cff */
[----:B------:R-:W-:Y:S01]  /*5590*/  IMAD R3, R5, -0xd, R6 ;  /* 0xfffffff305037824 */ /* 0x000fe200078e0206 */
[----:B------:R-:W-:Y:S01]  /*55a0*/  ISETP.GE.U32.AND.EX P0, PT, R17, UR7, PT, P0 ;  /* 0x0000000711007c0c */ /* 0x000fe2000bf06100 */
[----:B------:R-:W-:Y:S01]  /*55b0*/  IMAD.MOV.U32 R6, RZ, RZ, -0x1 ;  /* 0xffffffffff067424 */ /* 0x000fe200078e00ff */
[----:B------:R-:W-:-:S11]  /*55c0*/  @P2 LOP3.LUT R0, R0, 0x1, R5, 0x78, !PT ;  /* 0x0000000100002812 */ /* 0x000fd600078e7805 */
[----:B------:R-:W-:Y:S05]  /*55d0*/  @P0 BRA `(.L_x_77) ;  /* 0x0000000400540947 */ /* 0x000fea0003800000 */
[----:B------:R-:W0:Y:S01]  /*55e0*/  S2R R15, SR_CTAID.X ;  /* 0x00000000000f7919 */ /* 0x000e220000002500 */
[----:B------:R-:W-:Y:S01]  /*55f0*/  ULDC.64 UR6, c[0x0][0x628] ;  /* 0x00018a0000067ab9 */ /* 0x000fe20000000a00 */
[----:B------:R-:W-:Y:S01]  /*5600*/  ULDC UR8, c[0x0][0x630] ;  /* 0x00018c0000087ab9 */ /* 0x000fe20000000800 */
[----:B------:R-:W-:Y:S01]  /*5610*/  ISETP.NE.U32.AND P0, PT, RZ, UR6, PT ;  /* 0x00000006ff007c0c */ /* 0x000fe2000bf05070 */
[----:B------:R-:W1:Y:S01]  /*5620*/  S2R R20, SR_CTAID.Y ;  /* 0x0000000000147919 */ /* 0x000e620000002600 */
[----:B------:R-:W-:Y:S01]  /*5630*/  ULDC UR9, c[0x0][0x150] ;  /* 0x0000540000097ab9 */ /* 0x000fe20000000800 */
[----:B------:R-:W-:Y:S01]  /*5640*/  IMAD.MOV.U32 R4, RZ, RZ, R16 ;  /* 0x000000ffff047224 */ /* 0x000fe200078e0010 */
[----:B------:R-:W-:Y:S01]  /*5650*/  ISETP.NE.AND.EX P0, PT, RZ, UR7, PT, P0 ;  /* 0x00000007ff007c0c */ /* 0x000fe2000bf05300 */
[----:B------:R-:W-:Y:S01]  /*5660*/  IMAD.MOV.U32 R5, RZ, RZ, R17 ;  /* 0x000000ffff057224 */ /* 0x000fe200078e0011 */
[----:B0-----:R-:W-:-:S11]  /*5670*/  I2FP.F32.U32 R22, R15 ;  /* 0x0000000f00167245 */ /* 0x001fd60000201000 */
[----:B------:R-:W-:Y:S05]  /*5680*/  @!P0 BRA `(.L_x_78) ;  /* 0x0000000000288947 */ /* 0x000fea0003800000 */
[----:B------:R-:W-:Y:S02]  /*5690*/  ULDC UR5, c[0x0][0x634] ;  /* 0x00018d0000057ab9 */ /* 0x000fe40000000800 */
[----:B------:R-:W-:-:S05]  /*56a0*/  IADD3 R5, P0, R16, UR5, RZ ;  /* 0x0000000510057c10 */ /* 0x000fca000ff1e0ff */
[----:B------:R-:W-:-:S04]  /*56b0*/  IMAD.X R21, RZ, RZ, R17, P0 ;  /* 0x000000ffff157224 */ /* 0x000fc800000e0611 */
[----:B------:R-:W-:-:S04]  /*56c0*/  IMAD.WIDE.U32 R6, R21, UR6, RZ ;  /* 0x0000000615067c25 */ /* 0x000fc8000f8e00ff */
[----:B------:R-:W-:-:S04]  /*56d0*/  IMAD.WIDE.U32 R6, P0, R5, UR7, R6 ;  /* 0x0000000705067c25 */ /* 0x000fc8000f800006 */
[----:B------:R-:W-:-:S04]  /*56e0*/  IMAD.WIDE.U32 R4, R5, UR6, RZ ;  /* 0x0000000605047c25 */ /* 0x000fc8000f8e00ff */
[----:B------:R-:W-:Y:S01]  /*56f0*/  IMAD.MOV.U32 R4, RZ, RZ, R7 ;  /* 0x000000ffff047224 */ /* 0x000fe200078e0007 */
[----:B------:R-:W-:Y:S01]  /*5700*/  IADD3 RZ, P1, R5, R6, RZ ;  /* 0x0000000605ff7210 */ /* 0x000fe20007f3e0ff */
[----:B------:R-:W-:-:S04]  /*5710*/  IMAD.X R5, RZ, RZ, RZ, P0 ;  /* 0x000000ffff057224 */ /* 0x000fc800000e06ff */
[----:B------:R-:W-:-:S08]  /*5720*/  IMAD.WIDE.U32.X R4, R21, UR7, R4, P1 ;  /* 0x0000000715047c25 */ /* 0x000fd000088e0404 */
.L_x_78:
[--C-:B------:R-:W-:Y:S01]  /*5730*/  SHF.R.U64 R14, R4, UR8, R5.reuse ;  /* 0x00000008040e7c19 */ /* 0x100fe20008001205 */
[----:B------:R-:W-:Y:S01]  /*5740*/  FMUL R22, R22, UR9 ;  /* 0x0000000916167c20 */ /* 0x000fe20008400000 */
[----:B------:R-:W-:Y:S01]  /*5750*/  SHF.R.U32.HI R4, RZ, UR8, R5 ;  /* 0x00000008ff047c19 */ /* 0x000fe20008011605 */
[----:B------:R-:W0:Y:S01]  /*5760*/  LDC R6, c[0x0][0x144] ;  /* 0x00005100ff067b82 */ /* 0x000e220000000800 */
[----:B------:R-:W-:Y:S01]  /*5770*/  IADD3 R5, P0, RZ, -R14, RZ ;  /* 0x8000000eff057210 */ /* 0x000fe20007f1e0ff */
[----:B------:R-:W-:Y:S01]  /*5780*/  ULDC UR5, c[0x0][0x154] ;  /* 0x0000550000057ab9 */ /* 0x000fe20000000800 */
[----:B-1----:R-:W-:Y:S01]  /*5790*/  I2FP.F32.U32 R7, R20 ;  /* 0x0000001400077245 */ /* 0x002fe20000201000 */
[----:B------:R-:W1:Y:S01]  /*57a0*/  F2I.U32.TRUNC.NTZ R22, R22 ;  /* 0x0000001600167305 */ /* 0x000e62000020f000 */
[----:B------:R-:W-:Y:S01]  /*57b0*/  ULDC.64 UR6, c[0x0][0x620] ;  /* 0x0001880000067ab9 */ /* 0x000fe20000000a00 */
[----:B------:R-:W-:Y:S01]  /*57c0*/  IMAD.X R4, RZ, RZ, ~R4, P0 ;  /* 0x000000ffff047224 */ /* 0x000fe200000e0e04 */
[----:B------:R-:W-:Y:S01]  /*57d0*/  ISETP.NE.AND P2, PT, R2, 0x1, PT ;  /* 0x000000010200780c */ /* 0x000fe20003f45270 */
[----:B------:R-:W-:Y:S01]  /*57e0*/  FMUL R23, R7, UR5 ;  /* 0x0000000507177c20 */ /* 0x000fe20008400000 */
[----:B------:R-:W2:Y:S01]  /*57f0*/  LDC R25, c[0x0][0x148] ;  /* 0x00005200ff197b82 */ /* 0x000ea20000000800 */
[----:B------:R-:W-:Y:S01]  /*5800*/  IMAD R4, R4, UR6, RZ ;  /* 0x0000000604047c24 */ /* 0x000fe2000f8e02ff */
[----:B------:R-:W-:-:S03]  /*5810*/  ULDC UR5, c[0x0][0x618] ;  /* 0x0001860000057ab9 */ /* 0x000fc60000000800 */
[----:B------:R-:W3:Y:S01]  /*5820*/  F2I.U32.TRUNC.NTZ R23, R23 ;  /* 0x0000001700177305 */ /* 0x000ee2000020f000 */
[C---:B------:R-:W-:Y:S02]  /*5830*/  IMAD R7, R5.reuse, UR7, R4 ;  /* 0x0000000705077c24 */ /* 0x040fe4000f8e0204 */
[----:B------:R-:W-:Y:S01]  /*5840*/  IMAD.WIDE.U32 R4, R5, UR6, R16 ;  /* 0x0000000605047c25 */ /* 0x000fe2000f8e0010 */
[----:B------:R-:W-:Y:S02]  /*5850*/  ULDC.64 UR6, c[0x0][0x640] ;  /* 0x0001900000067ab9 */ /* 0x000fe40000000a00 */
[----:B------:R-:W-:Y:S01]  /*5860*/  ISETP.NE.U32.AND P0, PT, RZ, UR6, PT ;  /* 0x00000006ff007c0c */ /* 0x000fe2000bf05070 */
[----:B------:R-:W-:Y:S02]  /*5870*/  IMAD.IADD R5, R5, 0x1, R7 ;  /* 0x0000000105057824 */ /* 0x000fe400078e0207 */
[----:B-1----:R-:W-:Y:S01]  /*5880*/  IMAD.MOV R22, RZ, RZ, -R22 ;  /* 0x000000ffff167224 */ /* 0x002fe200078e0a16 */
[----:B------:R-:W-:-:S02]  /*5890*/  ISETP.NE.AND.EX P0, PT, RZ, UR7, PT, P0 ;  /* 0x00000007ff007c0c */ /* 0x000fc4000bf05300 */
[----:B------:R-:W-:Y:S01]  /*58a0*/  SHF.R.U64 R21, R4, UR5, R5 ;  /* 0x0000000504157c19 */ /* 0x000fe20008001205 */
[----:B0-----:R-:W-:Y:S01]  /*58b0*/  IMAD R15, R6, R22, R15 ;  /* 0x00000016060f7224 */ /* 0x001fe200078e020f */
[----:B------:R-:W-:Y:S01]  /*58c0*/  SHF.R.U32.HI R4, RZ, UR5, R5 ;  /* 0x00000005ff047c19 */ /* 0x000fe20008011605 */
[----:B------:R-:W-:Y:S01]  /*58d0*/  ULDC UR5, c[0x0][0x608] ;  /* 0x0001820000057ab9 */ /* 0x000fe20000000800 */
[----:B---3--:R-:W-:Y:S02]  /*58e0*/  IMAD.MOV R6, RZ, RZ, -R23 ;  /* 0x000000ffff067224 */ /* 0x008fe400078e0a17 */
[--C-:B------:R-:W-:Y:S02]  /*58f0*/  SHF.R.U64 R22, R21, UR5, R4.reuse ;  /* 0x0000000515167c19 */ /* 0x100fe40008001204 */
[----:B------:R-:W-:Y:S01]  /*5900*/  SHF.R.U32.HI R5, RZ, UR5, R4 ;  /* 0x00000005ff057c19 */ /* 0x000fe20008011604 */
[----:B------:R-:W-:Y:S01]  /*5910*/  ULDC UR5, c[0x0][0x658] ;  /* 0x0001960000057ab9 */ /* 0x000fe20000000800 */
[----:B--2---:R-:W-:-:S02]  /*5920*/  @P2 IMAD R15, R25, R6, R20 ;  /* 0x00000006190f2224 */ /* 0x004fc400078e0214 */
[--C-:B------:R-:W-:Y:S02]  /*5930*/  SHF.R.U64 R20, R22, UR5, R5.reuse ;  /* 0x0000000516147c19 */ /* 0x100fe40008001205 */
[----:B------:R-:W-:-:S03]  /*5940*/  SHF.R.U32.HI R23, RZ, UR5, R5 ;  /* 0x00000005ff177c19 */ /* 0x000fc60008011605 */
[----:B------:R-:W-:Y:S02]  /*5950*/  IMAD.MOV.U32 R6, RZ, RZ, R20 ;  /* 0x000000ffff067224 */ /* 0x000fe400078e0014 */
[----:B------:R-:W-:Y:S01]  /*5960*/  IMAD.MOV.U32 R5, RZ, RZ, R23 ;  /* 0x000000ffff057224 */ /* 0x000fe200078e0017 */
[----:B------:R-:W-:Y:S06]  /*5970*/  @!P0 BRA `(.L_x_79) ;  /* 0x00000000002c8947 */ /* 0x000fec0003800000 */
        /* <DEDUP_REMOVED lines=9> */
[----:B------:R-:W-:-:S04]  /*5a10*/  IMAD.WIDE.U32.X R4, R23, UR7, R4, P1 ;  /* 0x0000000717047c25 */ /* 0x000fc800088e0404 */
[----:B------:R-:W-:-:S07]  /*5a20*/  IMAD.MOV.U32 R6, RZ, RZ, R4 ;  /* 0x000000ffff067224 */ /* 0x000fce00078e0004 */
.L_x_79:
[----:B------:R-:W-:Y:S01]  /*5a30*/  ULDC UR5, c[0x0][0x648] ;  /* 0x0001920000057ab9 */ /* 0x000fe20000000800 */
[----:B------:R-:W-:Y:S01]  /*5a40*/  LOP3.LUT R4, R22, UR17, RZ, 0xc0, !PT ;  /* 0x0000001116047c12 */ /* 0x000fe2000f8ec0ff */
[----:B------:R-:W-:Y:S01]  /*5a50*/  ULDC UR6, c[0x0][0x610] ;  /* 0x0001840000067ab9 */ /* 0x000fe20000000800 */
[----:B------:R-:W-:Y:S01]  /*5a60*/  SHF.R.U64 R5, R6, UR5, R5 ;  /* 0x0000000506057c19 */ /* 0x000fe20008001205 */
[----:B------:R-:W-:Y:S01]  /*5a70*/  ULDC UR5, c[0x0][0x638] ;  /* 0x00018e0000057ab9 */ /* 0x000fe20000000800 */
[----:B------:R-:W-:-:S03]  /*5a80*/  LOP3.LUT R21, R21, UR4, RZ, 0xc0, !PT ;  /* 0x0000000415157c12 */ /* 0x000fc6000f8ec0ff */
[----:B------:R-:W-:Y:S02]  /*5a90*/  IMAD.MOV R7, RZ, RZ, -R5 ;  /* 0x000000ffff077224 */ /* 0x000fe400078e0a05 */
[----:B------:R-:W-:Y:S02]  /*5aa0*/  IMAD R4, R5, UR18, R4 ;  /* 0x0000001205047c24 */ /* 0x000fe4000f8e0204 */
[----:B------:R-:W-:Y:S01]  /*5ab0*/  IMAD R20, R7, UR5, R20 ;  /* 0x0000000507147c24 */ /* 0x000fe2000f8e0214 */
[----:B------:R-:W-:Y:S01]  /*5ac0*/  ULDC UR5, c[0x0][0x600] ;  /* 0x0001800000057ab9 */ /* 0x000fe20000000800 */
[----:B------:R-:W-:Y:S02]  /*5ad0*/  IMAD R15, R4, UR6, R15 ;  /* 0x00000006040f7c24 */ /* 0x000fe4000f8e020f */
[----:B------:R-:W-:Y:S02]  /*5ae0*/  IMAD R6, R20, UR5, R21 ;  /* 0x0000000514067c24 */ /* 0x000fe4000f8e0215 */
[----:B------:R-:W-:-:S03]  /*5af0*/  IMAD.MOV.U32 R4, RZ, RZ, 0x1 ;  /* 0x00000001ff047424 */ /* 0x000fc600078e00ff */
[----:B------:R-:W-:Y:S02]  /*5b00*/  SEL R20, R6, R15, !P2 ;  /* 0x0000000f06147207 */ /* 0x000fe40005000000 */
[----:B------:R-:W-:Y:S01]  /*5b10*/  SEL R21, R15, R6, !P2 ;  /* 0x000000060f157207 */ /* 0x000fe20005000000 */
[----:B------:R-:W-:-:S07]  /*5b20*/  IMAD.MOV.U32 R6, RZ, RZ, R14 ;  /* 0x000000ffff067224 */ /* 0x000fce00078e000e */
.L_x_77:
[----:B------:R-:W-:Y:S05]  /*5b30*/  BSYNC B1 ;  /* 0x0000000000017941 */ /* 0x000fea0003800000 */
.L_x_76:
[----:B------:R-:W-:-:S13]  /*5b40*/  LOP3.LUT P0, RZ, R4, 0xff, RZ, 0xc0, !PT ;  /* 0x000000ff04ff7812 */ /* 0x000fda000780c0ff */
[----:B------:R-:W-:Y:S05]  /*5b50*/  @P0 BRA `(.L_x_80) ;  /* 0xfffffff400400947 */ /* 0x000fea000383ffff */
[----:B------:R-:W-:Y:S05]  /*5b60*/  BSYNC B0 ;  /* 0x0000000000007941 */ /* 0x000fea0003800000 */
.L_x_69:
[----:B------:R-:W-:-:S03]  /*5b70*/  UMOV UR5, 0xffffffff ;  /* 0xffffffff00057882 */ /* 0x000fc60000000000 */
[----:B------:R-:W-:Y:S05]  /*5b80*/  BRA.DIV UR5, `(.L_x_81) ;  /* 0x0000000a055c7947 */ /* 0x000fea000b800000 */
[----:B------:R-:W-:-:S13]  /*5b90*/  ELECT P6, URZ, PT ;  /* 0x00000000003f782f */ /* 0x000fda00038c0000 */
.L_x_104:
[----:B------:R-:W-:Y:S04]  /*5ba0*/  BSSY B0, `(.L_x_82) ;  /* 0x000007c000007945 */ /* 0x000fe80003800000 */
[----:B------:R-:W-:Y:S05]  /*5bb0*/  @!P6 BRA `(.L_x_83) ;  /* 0x0000000400e8e947 */ /* 0x000fea0003800000 */
[----:B------:R-:W-:-:S04]  /*5bc0*/  LOP3.LUT R19, R19, 0x2, RZ, 0xfc, !PT ;  /* 0x0000000213137812 */ /* 0x000fc800078efcff */
[----:B------:R-:W-:-:S13]  /*5bd0*/  ISETP.NE.AND P0, PT, R19, 0x3, PT ;  /* 0x000000031300780c */ /* 0x000fda0003f05270 */
[----:B------:R-:W-:Y:S05]  /*5be0*/  @!P0 BRA `(.L_x_84) ;  /* 0x0000000000048947 */ /* 0x000fea0003800000 */
[----:B------:R-:W-:Y:S01]  /*5bf0*/  BPT.TRAP 0x1 ;  /* 0x000000040000795c */ /* 0x000fe20000300000 */
.L_x_84:
[----:B------:R-:W0:Y:S01]  /*5c00*/  S2R R5, SR_CgaCtaId ;  /* 0x0000000000057919 */ /* 0x000e220000008800 */
[----:B------:R-:W-:Y:S02]  /*5c10*/  MOV R2, 0x400 ;  /* 0x0000040000027802 */ /* 0x000fe40000000f00 */
[----:B------:R-:W-:Y:S02]  /*5c20*/  SHF.L.U32 R4, R0, 0x1f, RZ ;  /* 0x0000001f00047819 */ /* 0x000fe400000006ff */
[----:B0-----:R-:W-:-:S05]  /*5c30*/  LEA R2, R5, R2, 0x18 ;  /* 0x0000000205027211 */ /* 0x001fca00078ec0ff */
[----:B------:R-:W-:-:S04]  /*5c40*/  VIADD R2, R2, 0x68 ;  /* 0x0000006802027836 */ /* 0x000fc80000000000 */
[C---:B------:R-:W-:Y:S02]  /*5c50*/  IMAD R7, R3.reuse, 0x8, R2 ;  /* 0x0000000803077824 */ /* 0x040fe400078e0202 */
[----:B------:R-:W-:Y:S02]  /*5c60*/  VIADD R3, R3, 0x1 ;  /* 0x0000000103037836 */ /* 0x000fe40000000000 */
[----:B------:R-:W0:Y:S03]  /*5c70*/  SYNCS.PHASECHK.TRANS64.TRYWAIT P0, [R7+URZ], R4 ;  /* 0x00000004070075a7 */ /* 0x000e26000800017f */
[----:B------:R-:W-:-:S04]  /*5c80*/  ISETP.NE.AND P1, PT, R3, 0xd, PT ;  /* 0x0000000d0300780c */ /* 0x000fc80003f25270 */
[----:B------:R-:W-:Y:S02]  /*5c90*/  SEL R5, RZ, 0x1, P1 ;  /* 0x00000001ff057807 */ /* 0x000fe40000800000 */
[----:B------:R-:W-:Y:S02]  /*5ca0*/  SEL R3, R3, RZ, P1 ;  /* 0x000000ff03037207 */ /* 0x000fe40000800000 */
[----:B------:R-:W-:-:S03]  /*5cb0*/  LOP3.LUT R6, R0, R5, RZ, 0x3c, !PT ;  /* 0x0000000500067212 */ /* 0x000fc600078e3cff */
[----:B------:R-:W-:Y:S01]  /*5cc0*/  IMAD R8, R3, 0x8, R2 ;  /* 0x0000000803087824 */ /* 0x000fe200078e0202 */
[----:B------:R-:W-:Y:S01]  /*5cd0*/  SHF.L.U32 R5, R6, 0x1f, RZ ;  /* 0x0000001f06057819 */ /* 0x000fe200000006ff */
[----:B0-----:R-:W-:Y:S06]  /*5ce0*/  @!P0 BRA `(.L_x_85) ;  /* 0x0000000800248947 */ /* 0x001fec0003800000 */
.L_x_105:
[----:B------:R-:W1:Y:S01]  /*5cf0*/  SYNCS.PHASECHK.TRANS64.TRYWAIT P0, [R8+URZ], R5 ;  /* 0x00000005080075a7 */ /* 0x000e62000800017f */
[----:B------:R-:W-:-:S05]  /*5d00*/  VIADD R0, R3, 0x1 ;  /* 0x0000000103007836 */ /* 0x000fca0000000000 */
[----:B------:R-:W-:-:S04]  /*5d10*/  ISETP.NE.AND P1, PT, R0, 0xd, PT ;  /* 0x0000000d0000780c */ /* 0x000fc80003f25270 */
[----:B------:R-:W-:Y:S02]  /*5d20*/  SEL R3, RZ, 0x1, P1 ;  /* 0x00000001ff037807 */ /* 0x000fe40000800000 */
[----:B0-----:R-:W-:Y:S02]  /*5d30*/  SEL R7, R0, RZ, P1 ;  /* 0x000000ff00077207 */ /* 0x001fe40000800000 */
[----:B------:R-:W-:-:S03]  /*5d40*/  LOP3.LUT R6, R6, R3, RZ, 0x3c, !PT ;  /* 0x0000000306067212 */ /* 0x000fc600078e3cff */
[----:B------:R-:W-:Y:S01]  /*5d50*/  IMAD R9, R7, 0x8, R2 ;  /* 0x0000000807097824 */ /* 0x000fe200078e0202 */
[----:B------:R-:W-:Y:S01]  /*5d60*/  SHF.L.U32 R4, R6, 0x1f, RZ ;  /* 0x0000001f06047819 */ /* 0x000fe200000006ff */
[----:B-1----:R-:W-:Y:S06]  /*5d70*/  @!P0 BRA `(.L_x_86) ;  /* 0x0000000800148947 */ /* 0x002fec0003800000 */
.L_x_106:
[----:B------:R-:W1:Y:S01]  /*5d80*/  SYNCS.PHASECHK.TRANS64.TRYWAIT P0, [R9+URZ], R4 ;  /* 0x00000004090075a7 */ /* 0x000e62000800017f */
[----:B------:R-:W-:-:S05]  /*5d90*/  VIADD R0, R7, 0x1 ;  /* 0x0000000107007836 */ /* 0x000fca0000000000 */
[----:B------:R-:W-:-:S04]  /*5da0*/  ISETP.NE.AND P1, PT, R0, 0xd, PT ;  /* 0x0000000d0000780c */ /* 0x000fc80003f25270 */
[----:B------:R-:W-:Y:S02]  /*5db0*/  SEL R3, RZ, 0x1, P1 ;  /* 0x00000001ff037807 */ /* 0x000fe40000800000 */
[----:B------:R-:W-:Y:S02]  /*5dc0*/  SEL R7, R0, RZ, P1 ;  /* 0x000000ff00077207 */ /* 0x000fe40000800000 */
[----:B------:R-:W-:-:S03]  /*5dd0*/  LOP3.LUT R6, R6, R3, RZ, 0x3c, !PT ;  /* 0x0000000306067212 */ /* 0x000fc600078e3cff */
[----:B0-----:R-:W-:Y:S01]  /*5de0*/  IMAD R8, R7, 0x8, R2 ;  /* 0x0000000807087824 */ /* 0x001fe200078e0202 */
[----:B------:R-:W-:Y:S01]  /*5df0*/  SHF.L.U32 R5, R6, 0x1f, RZ ;  /* 0x0000001f06057819 */ /* 0x000fe200000006ff */
[----:B-1----:R-:W-:Y:S06]  /*5e00*/  @!P0 BRA `(.L_x_87) ;  /* 0x0000000800048947 */ /* 0x002fec0003800000 */
.L_x_107:
        /* <DEDUP_REMOVED lines=9> */
.L_x_108:
        /* <DEDUP_REMOVED lines=9> */
.L_x_109:
        /* <DEDUP_REMOVED lines=9> */
.L_x_110:
        /* <DEDUP_REMOVED lines=9> */
.L_x_111:
        /* <DEDUP_REMOVED lines=9> */
.L_x_112:
        /* <DEDUP_REMOVED lines=9> */
.L_x_113:
        /* <DEDUP_REMOVED lines=9> */
.L_x_114:
[----:B------:R-:W1:Y:S01]  /*6200*/  SYNCS.PHASECHK.TRANS64.TRYWAIT P0, [R9+URZ], R4 ;  /* 0x00000004090075a7 */ /* 0x000e62000800017f */
[----:B------:R-:W-:-:S05]  /*6210*/  VIADD R0, R7, 0x1 ;  /* 0x0000000107007836 */ /* 0x000fca0000000000 */
[----:B------:R-:W-:-:S04]  /*6220*/  ISETP.NE.AND P1, PT, R0, 0xd, PT ;  /* 0x0000000d0000780c */ /* 0x000fc80003f25270 */
[----:B------:R-:W-:Y:S02]  /*6230*/  SEL R3, RZ, 0x1, P1 ;  /* 0x00000001ff037807 */ /* 0x000fe40000800000 */
[----:B------:R-:W-:Y:S02]  /*6240*/  SEL R7, R0, RZ, P1 ;  /* 0x000000ff00077207 */ /* 0x000fe40000800000 */
[----:B------:R-:W-:-:S03]  /*6250*/  LOP3.LUT R11, R6, R3, RZ, 0x3c, !PT ;  /* 0x00000003060b7212 */ /* 0x000fc600078e3cff */
[----:B------:R-:W-:Y:S01]  /*6260*/  IMAD R6, R7, 0x8, R2 ;  /* 0x0000000807067824 */ /* 0x000fe200078e0202 */
[----:B0-----:R-:W-:Y:S01]  /*6270*/  SHF.L.U32 R5, R11, 0x1f, RZ ;  /* 0x0000001f0b057819 */ /* 0x001fe200000006ff */
[----:B-1----:R-:W-:Y:S06]  /*6280*/  @!P0 BRA `(.L_x_95) ;  /* 0x0000000400848947 */ /* 0x002fec0003800000 */
.L_x_115:
[----:B------:R-:W1:Y:S01]  /*6290*/  SYNCS.PHASECHK.TRANS64.TRYWAIT P0, [R6+URZ], R5 ;  /* 0x00000005060075a7 */ /* 0x000e62000800017f */
[----:B------:R-:W-:-:S05]  /*62a0*/  VIADD R0, R7, 0x1 ;  /* 0x0000000107007836 */ /* 0x000fca0000000000 */
[----:B------:R-:W-:-:S04]  /*62b0*/  ISETP.NE.AND P1, PT, R0, 0xd, PT ;  /* 0x0000000d0000780c */ /* 0x000fc80003f25270 */
[----:B0-----:R-:W-:Y:S02]  /*62c0*/  SEL R4, RZ, 0x1, P1 ;  /* 0x00000001ff047807 */ /* 0x001fe40000800000 */
[----:B------:R-:W-:Y:S02]  /*62d0*/  SEL R3, R0, RZ, P1 ;  /* 0x000000ff00037207 */ /* 0x000fe40000800000 */
[----:B------:R-:W-:Y:S01]  /*62e0*/  LOP3.LUT R0, R11, R4, RZ, 0x3c, !PT ;  /* 0x000000040b007212 */ /* 0x000fe200078e3cff */
[----:B-1----:R-:W-:Y:S06]  /*62f0*/  @!P0 BRA `(.L_x_96) ;  /* 0x00000004007c8947 */ /* 0x002fec0003800000 */
.L_x_116:
[----:B------:R-:W-:Y:S01]  /*6300*/  IMAD R3, R3, 0x8, R2 ;  /* 0x0000000803037824 */ /* 0x000fe200078e0202 */
[----:B------:R-:W-:-:S07]  /*6310*/  SHF.L.U32 R0, R0, 0x1f, RZ ;  /* 0x0000001f00007819 */ /* 0x000fce00000006ff */
.L_x_97:
[----:B-1----:R1:W2:Y:S02]  /*6320*/  SYNCS.PHASECHK.TRANS64.TRYWAIT P0, [R3+URZ], R0 ;  /* 0x00000000030075a7 */ /* 0x0022a4000800017f */
[----:B--2---:R-:W-:Y:S05]  /*6330*/  @!P0 NANOSLEEP.SYNCS 0x989680 ;  /* 0x009896800000895d */ /* 0x004fea0003900000 */
[----:B------:R-:W2:Y:S02]  /*6340*/  @!P0 SYNCS.PHASECHK.TRANS64 P0, [R3+URZ], R0 ;  /* 0x00000000030085a7 */ /* 0x000ea4000800007f */
[----:B--2---:R-:W-:Y:S05]  /*6350*/  @!P0 BRA `(.L_x_97) ;  /* 0xfffffffc00f08947 */ /* 0x004fea000383ffff */
.L_x_83:
[----:B------:R-:W-:Y:S05]  /*6360*/  BSYNC B0 ;  /* 0x0000000000007941 */ /* 0x000fea0003800000 */
.L_x_82:
[----:B------:R-:W-:Y:S05]  /*6370*/  EXIT ;  /* 0x000000000000794d */ /* 0x000fea0003800000 */
.L_x_22:
[----:B---3--:R3:W4:Y:S02]  /*6380*/  SYNCS.PHASECHK.TRANS64.TRYWAIT P1, [R3+URZ], R0 ;  /* 0x00000000030075a7 */ /* 0x008724000802017f */
[----:B----4-:R-:W-:Y:S05]  /*6390*/  @!P1 NANOSLEEP.SYNCS 0x989680 ;  /* 0x009896800000995d */ /* 0x010fea0003900000 */
[----:B------:R-:W4:Y:S02]  /*63a0*/  @!P1 SYNCS.PHASECHK.TRANS64 P1, [R3+URZ], R0 ;  /* 0x00000000030095a7 */ /* 0x000f24000802007f */
[----:B----4-:R-:W-:Y:S05]  /*63b0*/  @!P1 BRA `(.L_x_22) ;  /* 0xfffffffc00f09947 */ /* 0x010fea000383ffff */
[----:B------:R-:W-:Y:S05]  /*63c0*/  BRA `(.L_x_21) ;  /* 0xffffffb000a07947 */ /* 0x000fea000383ffff */
.L_x_27:
[----:B-1----:R-:W-:-:S04]  /*63d0*/  IMAD.U32 R5, RZ, RZ, UR7 ;  /* 0x00000007ff057e24 */ /* 0x002fc8000f8e00ff */
[----:B------:R1:W2:Y:S03]  /*63e0*/  SYNCS.PHASECHK.TRANS64.TRYWAIT P1, [R5+URZ], R4 ;  /* 0x00000004050075a7 */ /* 0x0002a6000802017f */
[----:B--2---:R-:W-:Y:S05]  /*63f0*/  @!P1 NANOSLEEP.SYNCS 0x989680 ;  /* 0x009896800000995d */ /* 0x004fea0003900000 */
[----:B------:R-:W2:Y:S02]  /*6400*/  @!P1 SYNCS.PHASECHK.TRANS64 P1, [R5+URZ], R4 ;  /* 0x00000004050095a7 */ /* 0x000ea4000802007f */
[----:B--2---:R-:W-:Y:S05]  /*6410*/  @!P1 BRA `(.L_x_27) ;  /* 0xfffffffc00ec9947 */ /* 0x004fea000383ffff */
[----:B------:R-:W-:Y:S05]  /*6420*/  BRA `(.L_x_26) ;  /* 0xffffffb4006c7947 */ /* 0x000fea000383ffff */
.L_x_70:
[----:B------:R-:W-:Y:S01]  /*6430*/  BSSY B1, `(.L_x_98) ;  /* 0x0000006000017945 */ /* 0x000fe20003800000 */
[----:B------:R-:W-:-:S07]  /*6440*/  IMAD.MOV.U32 R15, RZ, RZ, -0x1 ;  /* 0xffffffffff0f7424 */ /* 0x000fce00078e00ff */
[----:B------:R-:W-:Y:S05]  /*6450*/  WARPSYNC.COLLECTIVE R15, `(.L_x_99) ;  /* 0x000000000f0c7348 */ /* 0x000fea0003c00000 */
[----:B------:R-:W-:Y:S02]  /*6460*/  ELECT P6, UR62, PT ;  /* 0x00000000003e782f */ /* 0x000fe400038c0000 */
[----:B------:R-:W-:Y:S01]  /*6470*/  MOV R14, UR62 ;  /* 0x0000003e000e7c02 */ /* 0x000fe20008000f00 */
[----:B------:R-:W-:Y:S10]  /*6480*/  ENDCOLLECTIVE ;  /* 0x000000000000791b */ /* 0x000ff40003800000 */
.L_x_99:
[----:B------:R-:W-:Y:S05]  /*6490*/  BSYNC B1 ;  /* 0x0000000000017941 */ /* 0x000fea0003800000 */
.L_x_98:
[----:B------:R-:W-:Y:S05]  /*64a0*/  BRA `(.L_x_100) ;  /* 0xffffffe800f87947 */ /* 0x000fea000383ffff */
.L_x_73:
[----:B-1----:R1:W2:Y:S02]  /*64b0*/  SYNCS.PHASECHK.TRANS64.TRYWAIT P0, [R23+URZ+0x68], R14 ;  /* 0x0000680e170075a7 */ /* 0x0022a4000800017f */
[----:B--2---:R-:W-:Y:S05]  /*64c0*/  @!P0 NANOSLEEP.SYNCS 0x989680 ;  /* 0x009896800000895d */ /* 0x004fea0003900000 */
[----:B------:R-:W2:Y:S02]  /*64d0*/  @!P0 SYNCS.PHASECHK.TRANS64 P0, [R23+URZ+0x68], R14 ;  /* 0x0000680e170085a7 */ /* 0x000ea4000800007f */
[----:B--2---:R-:W-:Y:S05]  /*64e0*/  @!P0 BRA `(.L_x_73) ;  /* 0xfffffffc00f08947 */ /* 0x004fea000383ffff */
[----:B------:R-:W-:Y:S05]  /*64f0*/  BRA `(.L_x_101) ;  /* 0xffffffec00307947 */ /* 0x000fea000383ffff */
.L_x_81:
[----:B------:R-:W-:Y:S01]  /*6500*/  BSSY B0, `(.L_x_102) ;  /* 0x0000006000007945 */ /* 0x000fe20003800000 */
[----:B------:R-:W-:-:S07]  /*6510*/  IMAD.MOV.U32 R15, RZ, RZ, -0x1 ;  /* 0xffffffffff0f7424 */ /* 0x000fce00078e00ff */
[----:B------:R-:W-:Y:S05]  /*6520*/  WARPSYNC.COLLECTIVE R15, `(.L_x_103) ;  /* 0x000000000f0c7348 */ /* 0x000fea0003c00000 */
[----:B------:R-:W-:Y:S02]  /*6530*/  ELECT P6, UR62, PT ;  /* 0x00000000003e782f */ /* 0x000fe400038c0000 */
[----:B------:R-:W-:Y:S01]  /*6540*/  MOV R14, UR62 ;  /* 0x0000003e000e7c02 */ /* 0x000fe20008000f00 */
[----:B------:R-:W-:Y:S10]  /*6550*/  ENDCOLLECTIVE ;  /* 0x000000000000791b */ /* 0x000ff40003800000 */
.L_x_103:
[----:B------:R-:W-:Y:S05]  /*6560*/  BSYNC B0 ;  /* 0x0000000000007941 */ /* 0x000fea0003800000 */
.L_x_102:
[----:B------:R-:W-:Y:S05]  /*6570*/  BRA `(.L_x_104) ;  /* 0xfffffff400887947 */ /* 0x000fea000383ffff */
.L_x_85:
[----:B0-----:R0:W1:Y:S02]  /*6580*/  SYNCS.PHASECHK.TRANS64.TRYWAIT P0, [R7+URZ], R4 ;  /* 0x00000004070075a7 */ /* 0x001064000800017f */
[----:B-1----:R-:W-:Y:S05]  /*6590*/  @!P0 NANOSLEEP.SYNCS 0x989680 ;  /* 0x009896800000895d */ /* 0x002fea0003900000 */
[----:B------:R-:W1:Y:S02]  /*65a0*/  @!P0 SYNCS.PHASECHK.TRANS64 P0, [R7+URZ], R4 ;  /* 0x00000004070085a7 */ /* 0x000e64000800007f */
[----:B-1----:R-:W-:Y:S05]  /*65b0*/  @!P0 BRA `(.L_x_85) ;  /* 0xfffffffc00f08947 */ /* 0x002fea000383ffff */
[----:B------:R-:W-:Y:S05]  /*65c0*/  BRA `(.L_x_105) ;  /* 0xfffffff400c87947 */ /* 0x000fea000383ffff */
.L_x_86:
[----:B0-----:R0:W1:Y:S02]  /*65d0*/  SYNCS.PHASECHK.TRANS64.TRYWAIT P0, [R8+URZ], R5 ;  /* 0x00000005080075a7 */ /* 0x001064000800017f */
[----:B-1----:R-:W-:Y:S05]  /*65e0*/  @!P0 NANOSLEEP.SYNCS 0x989680 ;  /* 0x009896800000895d */ /* 0x002fea0003900000 */
[----:B------:R-:W1:Y:S02]  /*65f0*/  @!P0 SYNCS.PHASECHK.TRANS64 P0, [R8+URZ], R5 ;  /* 0x00000005080085a7 */ /* 0x000e64000800007f */
[----:B-1----:R-:W-:Y:S05]  /*6600*/  @!P0 BRA `(.L_x_86) ;  /* 0xfffffffc00f08947 */ /* 0x002fea000383ffff */
[----:B------:R-:W-:Y:S05]  /*6610*/  BRA `(.L_x_106) ;  /* 0xfffffff400d87947 */ /* 0x000fea000383ffff */
.L_x_87:
[----:B0-----:R0:W1:Y:S02]  /*6620*/  SYNCS.PHASECHK.TRANS64.TRYWAIT P0, [R9+URZ], R4 ;  /* 0x00000004090075a7 */ /* 0x001064000800017f */
[----:B-1----:R-:W-:Y:S05]  /*6630*/  @!P0 NANOSLEEP.SYNCS 0x989680 ;  /* 0x009896800000895d */ /* 0x002fea0003900000 */
[----:B------:R-:W1:Y:S02]  /*6640*/  @!P0 SYNCS.PHASECHK.TRANS64 P0, [R9+URZ], R4 ;  /* 0x00000004090085a7 */ /* 0x000e64000800007f */
[----:B-1----:R-:W-:Y:S05]  /*6650*/  @!P0 BRA `(.L_x_87) ;  /* 0xfffffffc00f08947 */ /* 0x002fea000383ffff */
[----:B------:R-:W-:Y:S05]  /*6660*/  BRA `(.L_x_107) ;  /* 0xfffffff400e87947 */ /* 0x000fea000383ffff */
.L_x_88:
[----:B0-----:R0:W1:Y:S02]  /*6670*/  SYNCS.PHASECHK.TRANS64.TRYWAIT P0, [R8+URZ], R5 ;  /* 0x00000005080075a7 */ /* 0x001064000800017f */
[----:B-1----:R-:W-:Y:S05]  /*6680*/  @!P0 NANOSLEEP.SYNCS 0x989680 ;  /* 0x009896800000895d */ /* 0x002fea0003900000 */
[----:B------:R-:W1:Y:S02]  /*6690*/  @!P0 SYNCS.PHASECHK.TRANS64 P0, [R8+URZ], R5 ;  /* 0x00000005080085a7 */ /* 0x000e64000800007f */
[----:B-1----:R-:W-:Y:S05]  /*66a0*/  @!P0 BRA `(.L_x_88) ;  /* 0xfffffffc00f08947 */ /* 0x002fea000383ffff */
[----:B------:R-:W-:Y:S05]  /*66b0*/  BRA `(.L_x_108) ;  /* 0xfffffff400f87947 */ /* 0x000fea000383ffff */
.L_x_89:
[----:B0-----:R0:W1:Y:S02]  /*66c0*/  SYNCS.PHASECHK.TRANS64.TRYWAIT P0, [R9+URZ], R4 ;  /* 0x00000004090075a7 */ /* 0x001064000800017f */
[----:B-1----:R-:W-:Y:S05]  /*66d0*/  @!P0 NANOSLEEP.SYNCS 0x989680 ;  /* 0x009896800000895d */ /* 0x002fea0003900000 */
[----:B------:R-:W1:Y:S02]  /*66e0*/  @!P0 SYNCS.PHASECHK.TRANS64 P0, [R9+URZ], R4 ;  /* 0x00000004090085a7 */ /* 0x000e64000800007f */
[----:B-1----:R-:W-:Y:S05]  /*66f0*/  @!P0 BRA `(.L_x_89) ;  /* 0xfffffffc00f08947 */ /* 0x002fea000383ffff */
[----:B------:R-:W-:Y:S05]  /*6700*/  BRA `(.L_x_109) ;  /* 0xfffffff800087947 */ /* 0x000fea000383ffff */
.L_x_90:
[----:B0-----:R0:W1:Y:S02]  /*6710*/  SYNCS.PHASECHK.TRANS64.TRYWAIT P0, [R8+URZ], R5 ;  /* 0x00000005080075a7 */ /* 0x001064000800017f */
[----:B-1----:R-:W-:Y:S05]  /*6720*/  @!P0 NANOSLEEP.SYNCS 0x989680 ;  /* 0x009896800000895d */ /* 0x002fea0003900000 */
[----:B------:R-:W1:Y:S02]  /*6730*/  @!P0 SYNCS.PHASECHK.TRANS64 P0, [R8+URZ], R5 ;  /* 0x00000005080085a7 */ /* 0x000e64000800007f */
[----:B-1----:R-:W-:Y:S05]  /*6740*/  @!P0 BRA `(.L_x_90) ;  /* 0xfffffffc00f08947 */ /* 0x002fea000383ffff */
[----:B------:R-:W-:Y:S05]  /*6750*/  BRA `(.L_x_110) ;  /* 0xfffffff800187947 */ /* 0x000fea000383ffff */
.L_x_91:
[----:B0-----:R0:W1:Y:S02]  /*6760*/  SYNCS.PHASECHK.TRANS64.TRYWAIT P0, [R9+URZ], R4 ;  /* 0x00000004090075a7 */ /* 0x001064000800017f */
[----:B-1----:R-:W-:Y:S05]  /*6770*/  @!P0 NANOSLEEP.SYNCS 0x989680 ;  /* 0x009896800000895d */ /* 0x002fea0003900000 */
[----:B------:R-:W1:Y:S02]  /*6780*/  @!P0 SYNCS.PHASECHK.TRANS64 P0, [R9+URZ], R4 ;  /* 0x00000004090085a7 */ /* 0x000e64000800007f */
[----:B-1----:R-:W-:Y:S05]  /*6790*/  @!P0 BRA `(.L_x_91) ;  /* 0xfffffffc00f08947 */ /* 0x002fea000383ffff */
[----:B------:R-:W-:Y:S05]  /*67a0*/  BRA `(.L_x_111) ;  /* 0xfffffff800287947 */ /* 0x000fea000383ffff */
.L_x_92:
[----:B0-----:R0:W1:Y:S02]  /*67b0*/  SYNCS.PHASECHK.TRANS64.TRYWAIT P0, [R8+URZ], R5 ;  /* 0x00000005080075a7 */ /* 0x001064000800017f */
[----:B-1----:R-:W-:Y:S05]  /*67c0*/  @!P0 NANOSLEEP.SYNCS 0x989680 ;  /* 0x009896800000895d */ /* 0x002fea0003900000 */
[----:B------:R-:W1:Y:S02]  /*67d0*/  @!P0 SYNCS.PHASECHK.TRANS64 P0, [R8+URZ], R5 ;  /* 0x00000005080085a7 */ /* 0x000e64000800007f */
[----:B-1----:R-:W-:Y:S05]  /*67e0*/  @!P0 BRA `(.L_x_92) ;  /* 0xfffffffc00f08947 */ /* 0x002fea000383ffff */
[----:B------:R-:W-:Y:S05]  /*67f0*/  BRA `(.L_x_112) ;  /* 0xfffffff800387947 */ /* 0x000fea000383ffff */
.L_x_93:
[----:B0-----:R0:W1:Y:S02]  /*6800*/  SYNCS.PHASECHK.TRANS64.TRYWAIT P0, [R9+URZ], R4 ;  /* 0x00000004090075a7 */ /* 0x001064000800017f */
[----:B-1----:R-:W-:Y:S05]  /*6810*/  @!P0 NANOSLEEP.SYNCS 0x989680 ;  /* 0x009896800000895d */ /* 0x002fea0003900000 */
[----:B------:R-:W1:Y:S02]  /*6820*/  @!P0 SYNCS.PHASECHK.TRANS64 P0, [R9+URZ], R4 ;  /* 0x00000004090085a7 */ /* 0x000e64000800007f */
[----:B-1----:R-:W-:Y:S05]  /*6830*/  @!P0 BRA `(.L_x_93) ;  /* 0xfffffffc00f08947 */ /* 0x002fea000383ffff */
[----:B------:R-:W-:Y:S05]  /*6840*/  BRA `(.L_x_113) ;  /* 0xfffffff800487947 */ /* 0x000fea000383ffff */
.L_x_94:
[----:B0-----:R0:W1:Y:S02]  /*6850*/  SYNCS.PHASECHK.TRANS64.TRYWAIT P0, [R8+URZ], R5 ;  /* 0x00000005080075a7 */ /* 0x001064000800017f */
[----:B-1----:R-:W-:Y:S05]  /*6860*/  @!P0 NANOSLEEP.SYNCS 0x989680 ;  /* 0x009896800000895d */ /* 0x002fea0003900000 */
[----:B------:R-:W1:Y:S02]  /*6870*/  @!P0 SYNCS.PHASECHK.TRANS64 P0, [R8+URZ], R5 ;  /* 0x00000005080085a7 */ /* 0x000e64000800007f */
[----:B-1----:R-:W-:Y:S05]  /*6880*/  @!P0 BRA `(.L_x_94) ;  /* 0xfffffffc00f08947 */ /* 0x002fea000383ffff */
[----:B------:R-:W-:Y:S05]  /*6890*/  BRA `(.L_x_114) ;  /* 0xfffffff800587947 */ /* 0x000fea000383ffff */
.L_x_95:
[----:B0-----:R0:W1:Y:S02]  /*68a0*/  SYNCS.PHASECHK.TRANS64.TRYWAIT P0, [R9+URZ], R4 ;  /* 0x00000004090075a7 */ /* 0x001064000800017f */
[----:B-1----:R-:W-:Y:S05]  /*68b0*/  @!P0 NANOSLEEP.SYNCS 0x989680 ;  /* 0x009896800000895d */ /* 0x002fea0003900000 */
[----:B------:R-:W1:Y:S02]  /*68c0*/  @!P0 SYNCS.PHASECHK.TRANS64 P0, [R9+URZ], R4 ;  /* 0x00000004090085a7 */ /* 0x000e64000800007f */
[----:B-1----:R-:W-:Y:S05]  /*68d0*/  @!P0 BRA `(.L_x_95) ;  /* 0xfffffffc00f08947 */ /* 0x002fea000383ffff */
[----:B------:R-:W-:Y:S05]  /*68e0*/  BRA `(.L_x_115) ;  /* 0xfffffff800687947 */ /* 0x000fea000383ffff */
.L_x_96:
[----:B0-----:R0:W1:Y:S02]  /*68f0*/  SYNCS.PHASECHK.TRANS64.TRYWAIT P0, [R6+URZ], R5 ;  /* 0x00000005060075a7 */ /* 0x001064000800017f */
[----:B-1----:R-:W-:Y:S05]  /*6900*/  @!P0 NANOSLEEP.SYNCS 0x989680 ;  /* 0x009896800000895d */ /* 0x002fea0003900000 */
[----:B------:R-:W1:Y:S02]  /*6910*/  @!P0 SYNCS.PHASECHK.TRANS64 P0, [R6+URZ], R5 ;  /* 0x00000005060085a7 */ /* 0x000e64000800007f */
[----:B-1----:R-:W-:Y:S05]  /*6920*/  @!P0 BRA `(.L_x_96) ;  /* 0xfffffffc00f08947 */ /* 0x002fea000383ffff */
[----:B------:R-:W-:Y:S05]  /*6930*/  BRA `(.L_x_116) ;  /* 0xfffffff800707947 */ /* 0x000fea000383ffff */
.L_x_117:
[----:B------:R-:W-:-:S00]  /*6940*/  BRA `(.L_x_117) ;  /* 0xfffffffc00fc7947 */ /* 0x000fc0000383ffff */
[----:B------:R-:W-:-:S00]  /*6950*/  NOP ;  /* 0x0000000000007918 */ /* 0x000fc00000000000 */
        /* <DEDUP_REMOVED lines=10> */
.L_x_118:


//--------------------- .nv.global.init           --------------------------
	.section	.nv.global.init,"aw",@progbits
.nv.global.init:
	.type		$str$22,@object
	.size		$str$22,($str$23 - $str$22)
$str$22:
        /*0000*/ 	.byte	0x6b, 0x5f, 0x74, 0x69, 0x6c, 0x65, 0x5f, 0x63, 0x6f, 0x75, 0x6e, 0x74, 0x20, 0x3e, 0x3d, 0x20
        /*0010*/ 	.byte	0x31, 0x00
	.type		$str$23,@object
	.size		$str$23,(__unnamed_1 - $str$23)
$str$23:
        /*0012*/ 	.byte	0x2f, 0x74, 0x6d, 0x70, 0x2f, 0x63, 0x75, 0x74, 0x6c, 0x61, 0x73, 0x73, 0x5f, 0x73, 0x77, 0x65
        /*0022*/ 	.byte	0x65, 0x70, 0x5f, 0x73, 0x72, 0x63, 0x2f, 0x69, 0x6e, 0x63, 0x6c, 0x75, 0x64, 0x65, 0x2f, 0x63
        /*0032*/ 	.byte	0x75, 0x74, 0x6c, 0x61, 0x73, 0x73, 0x2f, 0x67, 0x65, 0x6d, 0x6d, 0x2f, 0x63, 0x6f, 0x6c, 0x6c
        /*0042*/ 	.byte	0x65, 0x63, 0x74, 0x69, 0x76, 0x65, 0x2f, 0x73, 0x6d, 0x39, 0x30, 0x5f, 0x6d, 0x6d, 0x61, 0x5f
        /*0052*/ 	.byte	0x74, 0x6d, 0x61, 0x5f, 0x67, 0x6d, 0x6d, 0x61, 0x5f, 0x73, 0x73, 0x5f, 0x77, 0x61, 0x72, 0x70
        /*0062*/ 	.byte	0x73, 0x70, 0x65, 0x63, 0x69, 0x61, 0x6c, 0x69, 0x7a, 0x65, 0x64, 0x2e, 0x68, 0x70, 0x70, 0x00
	.type		__unnamed_1,@object
	.size		__unnamed_1,(.L_0 - __unnamed_1)
__unnamed_1:
        /*0072*/ 	.byte	0x76, 0x6f, 0x69, 0x64, 0x20, 0x63, 0x75, 0x74, 0x6c, 0x61, 0x73, 0x73, 0x3a, 0x3a, 0x67, 0x65
        /* <DEDUP_REMOVED lines=172> */
        /*0b42*/ 	.byte	0x6e, 0x74, 0x69, 0x74, 0x79, 0x5d, 0x00
.L_0:


//--------------------- .nv.shared._ZN7cutlass13device_kernelINS_4gemm6kernel13GemmUniversalIN4cute5tupleIJiiiiEEENS1_10collective13CollectiveMmaINS1_34MainloopSm90TmaGmmaWarpSpecializedILi13ENS5_IJNS4_1CILi2EEENSA_ILi1EEESC_EEENS1_35KernelTmaWarpSpecializedCooperativeEEENS5_IJNSA_ILi512EEENSA_ILi16EEENSA_ILi32EEEEEEaNS5_IJlSC_lEEEaSK_NS4_8TiledMMAINS4_8MMA_AtomIJNS4_4SM904GMMA26MMA_64x16x32_S32S8S8_SS_TNEEEENS4_6LayoutISD_NS5_IJSC_NSA_ILi0EEESS_EEEEENS5_IJNS4_10UnderscoreESV_SV_EEEEENS4_13SM90_TMA_LOADENS4_14ComposedLayoutINS4_7SwizzleILi1ELi4ELi3EEENS4_18smem_ptr_flag_bitsILi8EEENSR_INS5_IJNSA_ILi8EEESI_EEENS5_IJSI_SC_EEEEEEEvNS4_8identityENS4_23SM90_TMA_LOAD_MULTICASTES18_vS19_EENS_8epilogue10collective6detail29Sm90TmaWarpSpecializedAdapterINS1D_15DefaultEpilogueIaSK_SK_NS1C_6thread17LinearCombinationIaLi1EiiLNS1H_9ScaleType4KindE0ELNS_15FloatRoundStyleE2EaEENS1_15EpilogueDefaultEEEEEvvEEEEvNT_6ParamsE --------------------------
	.section	.nv.shared._ZN7cutlass13device_kernelINS_4gemm6kernel13GemmUniversalIN4cute5tupleIJiiiiEEENS1_10collective13CollectiveMmaINS1_34MainloopSm90TmaGmmaWarpSpecializedILi13ENS5_IJNS4_1CILi2EEENSA_ILi1EEESC_EEENS1_35KernelTmaWarpSpecializedCooperativeEEENS5_IJNSA_ILi512EEENSA_ILi16EEENSA_ILi32EEEEEEaNS5_IJlSC_lEEEaSK_NS4_8TiledMMAINS4_8MMA_AtomIJNS4_4SM904GMMA26MMA_64x16x32_S32S8S8_SS_TNEEEENS4_6LayoutISD_NS5_IJSC_NSA_ILi0EEESS_EEEEENS5_IJNS4_10UnderscoreESV_SV_EEEEENS4_13SM90_TMA_LOADENS4_14ComposedLayoutINS4_7SwizzleILi1ELi4ELi3EEENS4_18smem_ptr_flag_bitsILi8EEENSR_INS5_IJNSA_ILi8EEESI_EEENS5_IJSI_SC_EEEEEEEvNS4_8identityENS4_23SM90_TMA_LOAD_MULTICASTES18_vS19_EENS_8epilogue10collective6detail29Sm90TmaWarpSpecializedAdapterINS1D_15DefaultEpilogueIaSK_SK_NS1C_6thread17LinearCombinationIaLi1EiiLNS1H_9ScaleType4KindE0ELNS_15FloatRoundStyleE2EaEENS1_15EpilogueDefaultEEEEEvvEEEEvNT_6ParamsE,"aw",@nobits
	.sectionflags	@""
	.align	16
	.zero		1024


//--------------------- .nv.shared.reserved.0     --------------------------
	.section	.nv.shared.reserved.0,"aw",@nobits
	.weak		__nv_reservedSMEM_offset_0_alias
	.size		__nv_reservedSMEM_offset_0_alias, 0, 0
	.other		__nv_reservedSMEM_offset_0_alias,@"STO_CUDA_RESERVED_SHARED STV_DEFAULT"
__nv_reservedSMEM_offset_0_alias:
	.zero		0


//--------------------- .nv.global                --------------------------
	.section	.nv.global,"aw",@nobits
.nv.global:
	.type		_ZN40_INTERNAL_25549fcb_4_k_cu_b5571c20_114834cute1_E,@object
	.size		_ZN40_INTERNAL_25549fcb_4_k_cu_b5571c20_114834cute1_E,(_ZN40_INTERNAL_25549fcb_4_k_cu_b5571c20_114834cuda3std3__45__cpo6cbeginE - _ZN40_INTERNAL_25549fcb_4_k_cu_b5571c20_114834cute1_E)
_ZN40_INTERNAL_25549fcb_4_k_cu_b5571c20_114834cute1_E:
	.zero		1
	.type		_ZN40_INTERNAL_25549fcb_4_k_cu_b5571c20_114834cuda3std3__45__cpo6cbeginE,@object
	.size		_ZN40_INTERNAL_25549fcb_4_k_cu_b5571c20_114834cuda3std3__45__cpo6cbeginE,(_ZN40_INTERNAL_25549fcb_4_k_cu_b5571c20_114834cuda3std3__48in_placeE - _ZN40_INTERNAL_25549fcb_4_k_cu_b5571c20_114834cuda3std3__45__cpo6cbeginE)
_ZN40_INTERNAL_25549fcb_4_k_cu_b5571c20_114834cuda3std3__45__cpo6cbeginE:
	.zero		1
	.type		_ZN40_INTERNAL_25549fcb_4_k_cu_b5571c20_114834cuda3std3__48in_placeE,@object
	.size		_ZN40_INTERNAL_25549fcb_4_k_cu_b5571c20_114834cuda3std3__48in_placeE,(_ZN40_INTERNAL_25549fcb_4_k_cu_b5571c20_114834cuda3std6ranges3__45__cpo9iter_moveE - _ZN40_INTERNAL_25549fcb_4_k_cu_b5571c20_114834cuda3std3__48in_placeE)
_ZN40_INTERNAL_25549fcb_4_k_cu_b5571c20_114834cuda3std3__48in_placeE:
	.zero		1
	.type		_ZN40_INTERNAL_25549fcb_4_k_cu_b5571c20_114834cuda3std6ranges3__45__cpo9iter_moveE,@object
	.size		_ZN40_INTERNAL_25549fcb_4_k_cu_b5571c20_114834cuda3std6ranges3__45__cpo9iter_moveE,(_ZN40_INTERNAL_25549fcb_4_k_cu_b5571c20_114834cuda3std3__45__cpo5beginE - _ZN40_INTERNAL_25549fcb_4_k_cu_b5571c20_114834cuda3std6ranges3__45__cpo9iter_moveE)
_ZN40_INTERNAL_25549fcb_4_k_cu_b5571c20_114834cuda3std6ranges3__45__cpo9iter_moveE:
	.zero		1
	.type		_ZN40_INTERNAL_25549fcb_4_k_cu_b5571c20_114834cuda3std3__45__cpo5beginE,@object
	.size		_ZN40_INTERNAL_25549fcb_4_k_cu_b5571c20_114834cuda3std3__45__cpo5beginE,(_ZN40_INTERNAL_25549fcb_4_k_cu_b5571c20_114834cuda3std3__442_GLOBAL__N__25549fcb_4_k_cu_b5571c20_114836ignoreE - _ZN40_INTERNAL_25549fcb_4_k_cu_b5571c20_114834cuda3std3__45__cpo5beginE)
_ZN40_INTERNAL_25549fcb_4_k_cu_b5571c20_114834cuda3std3__45__cpo5beginE:
	.zero		1
	.type		_ZN40_INTERNAL_25549fcb_4_k_cu_b5571c20_114834cuda3std3__442_GLOBAL__N__25549fcb_4_k_cu_b5571c20_114836ignoreE,@object
	.size		_ZN40_INTERNAL_25549fcb_4_k_cu_b5571c20_114834cuda3std3__442_GLOBAL__N__25549fcb_4_k_cu_b5571c20_114836ignoreE,(_ZN40_INTERNAL_25549fcb_4_k_cu_b5571c20_114834cute7productE - _ZN40_INTERNAL_25549fcb_4_k_cu_b5571c20_114834cuda3std3__442_GLOBAL__N__25549fcb_4_k_cu_b5571c20_114836ignoreE)
_ZN40_INTERNAL_25549fcb_4_k_cu_b5571c20_114834cuda3std3__442_GLOBAL__N__25549fcb_4_k_cu_b5571c20_114836ignoreE:
	.zero		1
	.type		_ZN40_INTERNAL_25549fcb_4_k_cu_b5571c20_114834cute7productE,@object
	.size		_ZN40_INTERNAL_25549fcb_4_k_cu_b5571c20_114834cute7productE,(_ZN40_INTERNAL_25549fcb_4_k_cu_b5571c20_114834cuda3std3__45__cpo3endE - _ZN40_INTERNAL_25549fcb_4_k_cu_b5571c20_114834cute7productE)
_ZN40_INTERNAL_25549fcb_4_k_cu_b5571c20_114834cute7productE:
	.zero		1
	.type		_ZN40_INTERNAL_25549fcb_4_k_cu_b5571c20_114834cuda3std3__45__cpo3endE,@object
	.size		_ZN40_INTERNAL_25549fcb_4_k_cu_b5571c20_114834cuda3std3__45__cpo3endE,(_ZN40_INTERNAL_25549fcb_4_k_cu_b5571c20_114834cuda3std3__419piecewise_constructE - _ZN40_INTERNAL_25549fcb_4_k_cu_b5571c20_114834cuda3std3__45__cpo3endE)
_ZN40_INTERNAL_25549fcb_4_k_cu_b5571c20_114834cuda3std3__45__cpo3endE:
	.zero		1
	.type		_ZN40_INTERNAL_25549fcb_4_k_cu_b5571c20_114834cuda3std3__419piecewise_constructE,@object
	.size		_ZN40_INTERNAL_25549fcb_4_k_cu_b5571c20_114834cuda3std3__419piecewise_constructE,(_ZN40_INTERNAL_25549fcb_4_k_cu_b5571c20_114834cuda3std3__45__cpo4cendE - _ZN40_INTERNAL_25549fcb_4_k_cu_b5571c20_114834cuda3std3__419piecewise_constructE)
_ZN40_INTERNAL_25549fcb_4_k_cu_b5571c20_114834cuda3std3__419piecewise_constructE:
	.zero		1
	.type		_ZN40_INTERNAL_25549fcb_4_k_cu_b5571c20_114834cuda3std3__45__cpo4cendE,@object
	.size		_ZN40_INTERNAL_25549fcb_4_k_cu_b5571c20_114834cuda3std3__45__cpo4cendE,(_ZN40_INTERNAL_25549fcb_4_k_cu_b5571c20_114834cuda3std6ranges3__45__cpo4swapE - _ZN40_INTERNAL_25549fcb_4_k_cu_b5571c20_114834cuda3std3__45__cpo4cendE)
_ZN40_INTERNAL_25549fcb_4_k_cu_b5571c20_114834cuda3std3__45__cpo4cendE:
	.zero		1
	.type		_ZN40_INTERNAL_25549fcb_4_k_cu_b5571c20_114834cuda3std6ranges3__45__cpo4swapE,@object
	.size		_ZN40_INTERNAL_25549fcb_4_k_cu_b5571c20_114834cuda3std6ranges3__45__cpo4swapE,(.L_8 - _ZN40_INTERNAL_25549fcb_4_k_cu_b5571c20_114834cuda3std6ranges3__45__cpo4swapE)
_ZN40_INTERNAL_25549fcb_4_k_cu_b5571c20_114834cuda3std6ranges3__45__cpo4swapE:
	.zero		1
.L_8:


//--------------------- .nv.constant0._ZN7cutlass13device_kernelINS_4gemm6kernel13GemmUniversalIN4cute5tupleIJiiiiEEENS1_10collective13CollectiveMmaINS1_34MainloopSm90TmaGmmaWarpSpecializedILi13ENS5_IJNS4_1CILi2EEENSA_ILi1EEESC_EEENS1_35KernelTmaWarpSpecializedCooperativeEEENS5_IJNSA_ILi512EEENSA_ILi16EEENSA_ILi32EEEEEEaNS5_IJlSC_lEEEaSK_NS4_8TiledMMAINS4_8MMA_AtomIJNS4_4SM904GMMA26MMA_64x16x32_S32S8S8_SS_TNEEEENS4_6LayoutISD_NS5_IJSC_NSA_ILi0EEESS_EEEEENS5_IJNS4_10UnderscoreESV_SV_EEEEENS4_13SM90_TMA_LOADENS4_14ComposedLayoutINS4_7SwizzleILi1ELi4ELi3EEENS4_18smem_ptr_flag_bitsILi8EEENSR_INS5_IJNSA_ILi8EEESI_EEENS5_IJSI_SC_EEEEEEEvNS4_8identityENS4_23SM90_TMA_LOAD_MULTICASTES18_vS19_EENS_8epilogue10collective6detail29Sm90TmaWarpSpecializedAdapterINS1D_15DefaultEpilogueIaSK_SK_NS1C_6thread17LinearCombinationIaLi1EiiLNS1H_9ScaleType4KindE0ELNS_15FloatRoundStyleE2EaEENS1_15EpilogueDefaultEEEEEvvEEEEvNT_6ParamsE --------------------------
	.section	.nv.constant0._ZN7cutlass13device_kernelINS_4gemm6kernel13GemmUniversalIN4cute5tupleIJiiiiEEENS1_10collective13CollectiveMmaINS1_34MainloopSm90TmaGmmaWarpSpecializedILi13ENS5_IJNS4_1CILi2EEENSA_ILi1EEESC_EEENS1_35KernelTmaWarpSpecializedCooperativeEEENS5_IJNSA_ILi512EEENSA_ILi16EEENSA_ILi32EEEEEEaNS5_IJlSC_lEEEaSK_NS4_8TiledMMAINS4_8MMA_AtomIJNS4_4SM904GMMA26MMA_64x16x32_S32S8S8_SS_TNEEEENS4_6LayoutISD_NS5_IJSC_NSA_ILi0EEESS_EEEEENS5_IJNS4_10UnderscoreESV_SV_EEEEENS4_13SM90_TMA_LOADENS4_14ComposedLayoutINS4_7SwizzleILi1ELi4ELi3EEENS4_18smem_ptr_flag_bitsILi8EEENSR_INS5_IJNSA_ILi8EEESI_EEENS5_IJSI_SC_EEEEEEEvNS4_8identityENS4_23SM90_TMA_LOAD_MULTICASTES18_vS19_EENS_8epilogue10collective6detail29Sm90TmaWarpSpecializedAdapterINS1D_15DefaultEpilogueIaSK_SK_NS1C_6thread17LinearCombinationIaLi1EiiLNS1H_9ScaleType4KindE0ELNS_15FloatRoundStyleE2EaEENS1_15EpilogueDefaultEEEEEvvEEEEvNT_6ParamsE,"a",@progbits
	.sectionflags	@""
	.align	4
.nv.constant0._ZN7cutlass13device_kernelINS_4gemm6kernel13GemmUniversalIN4cute5tupleIJiiiiEEENS1_10collective13CollectiveMmaINS1_34MainloopSm90TmaGmmaWarpSpecializedILi13ENS5_IJNS4_1CILi2EEENSA_ILi1EEESC_EEENS1_35KernelTmaWarpSpecializedCooperativeEEENS5_IJNSA_ILi512EEENSA_ILi16EEENSA_ILi32EEEEEEaNS5_IJlSC_lEEEaSK_NS4_8TiledMMAINS4_8MMA_AtomIJNS4_4SM904GMMA26MMA_64x16x32_S32S8S8_SS_TNEEEENS4_6LayoutISD_NS5_IJSC_NSA_ILi0EEESS_EEEEENS5_IJNS4_10UnderscoreESV_SV_EEEEENS4_13SM90_TMA_LOADENS4_14ComposedLayoutINS4_7SwizzleILi1ELi4ELi3EEENS4_18smem_ptr_flag_bitsILi8EEENSR_INS5_IJNSA_ILi8EEESI_EEENS5_IJSI_SC_EEEEEEEvNS4_8identityENS4_23SM90_TMA_LOAD_MULTICASTES18_vS19_EENS_8epilogue10collective6detail29Sm90TmaWarpSpecializedAdapterINS1D_15DefaultEpilogueIaSK_SK_NS1C_6thread17LinearCombinationIaLi1EiiLNS1H_9ScaleType4KindE0ELNS_15FloatRoundStyleE2EaEENS1_15EpilogueDefaultEEEEEvvEEEEvNT_6ParamsE:
	.zero		1664


//--------------------- SYMBOLS --------------------------

	.type		.nv.reservedSmem.offset0,@object
	.size		.nv.reservedSmem.offset0,0x4
	.type		__assertfail,@function
